	.target	sm_100a

	.elftype	@"ET_EXEC"


//--------------------- .note.nv.tkinfo           --------------------------
	.section	.note.nv.tkinfo,"",@"SHT_NOTE"
	.sectionflags	@"SHF_NOTE_NV_TKINFO"
	.tkinfo
        /*0018*/ 	.word	0x00000002
        /*0030*/ 	.string	""
        /*0030*/ 	.string	"ptxas"
        /*0030*/ 	.string	"Cuda compilation tools, release 13.0, V13.0.88"
        /*0030*/ 	.string	"Build cuda_13.0.r13.0/compiler.36424714_0"
        /*0030*/ 	.string	"-arch sm_100a -m 64 "



//--------------------- .note.nv.cuinfo           --------------------------
	.section	.note.nv.cuinfo,"",@"SHT_NOTE"
	.sectionflags	@"SHF_NOTE_NV_CUINFO"
        /*0018*/ 	.short	0x0002
        /*001a*/ 	.short	0x0064
        /*001c*/ 	.short	0x0082
	.zero		2


//--------------------- .nv.info                  --------------------------
	.section	.nv.info,"",@"SHT_CUDA_INFO"
	.align	4


	//----- nvinfo : EIATTR_REGCOUNT
	.align		4
        /*0000*/ 	.byte	0x04, 0x2f
        /*0002*/ 	.short	(.L_19 - .L_18)
	.align		4
.L_18:
        /*0004*/ 	.word	index@(_ZN7cutlass13device_kernelINS_4conv6kernel13ConvUniversalINS1_16ConvProblemShapeILNS1_8OperatorE0ELi3EEENS1_10collective14CollectiveConvINS1_47MainloopSm100TmaUmmaWarpSpecializedImplicitGemmILS5_0ELi8ELi3ELi1ELi2EN4cute5tupleIJNSA_1CILi1EEESD_SD_EEEEENSB_IJNSC_ILi64EEENSC_ILi128EEENSB_IJSG_EEEEEENS_10bfloat16_tESK_NSA_8TiledMMAINSA_8MMA_AtomIJNSA_20SM100_MMA_F16BF16_SSISK_SK_fLi64ELi128ELNSA_4UMMA5MajorE0ELSP_0ELNSO_7ScaleInE0ELSQ_0EEEEEENSA_6LayoutISE_NSB_IJNSC_ILi0EEESU_SU_EEEEENSB_IJNSA_10UnderscoreESX_SX_EEEEENS7_6detail27Sm100ImplicitGemmTileTraitsINSA_20SM90_TMA_LOAD_IM2COLENSA_14ComposedLayoutINSA_7SwizzleILi3ELi4ELi3EEENSA_18smem_ptr_flag_bitsILi16EEENST_INSB_IJNSC_ILi8EEESG_EEENSB_IJSG_SD_EEEEEEEvEENS11_INSA_13SM90_TMA_LOADES1C_vEEEENS_8epilogue10collective18CollectiveEpilogueINS1H_23Sm100TmaWarpSpecializedILi4ELi2ELi16ELb1ELb0EEEJSJ_NSB_IJNST_ISG_SD_EENST_INSC_ILi32EEESD_EEEEESK_NSB_IJNSB_IJllllEEESD_SU_EEESK_S1R_NS1H_6fusion15FusionCallbacksIS1L_NS1S_17LinearCombinationISK_fSK_fLNS_15FloatRoundStyleE2EEESJ_S1P_JEEENSA_5SM1004TMEM4LOAD26SM100_TMEM_LOAD_16dp256b4xES12_NS13_INS14_ILi2ELi4ELi3EEES17_NST_INSB_IJS18_S1N_EEENSB_IJS1N_SD_EEEEEEENSA_17SM75_U32x4_LDSM_NENSA_21SM90_TMA_STORE_IM2COLES26_NSA_17SM90_U32x4_STSM_NENSA_39AutoVectorizingCopyWithAssumedAlignmentILi128EEEEEEvvEEEEvNT_6ParamsE)
        /*0008*/ 	.word	0x0000004e


	//----- nvinfo : EIATTR_FRAME_SIZE
	.align		4
.L_19:
        /*000c*/ 	.byte	0x04, 0x11
        /*000e*/ 	.short	(.L_21 - .L_20)
	.align		4
.L_20:
        /*0010*/ 	.word	index@($__internal_2_$__cuda_sm10x_tcgen05_guardrail_trap_unallocated_columns_being_dealloced)
        /*0014*/ 	.word	0x00000008


	//----- nvinfo : EIATTR_FRAME_SIZE
	.align		4
.L_21:
        /*0018*/ 	.byte	0x04, 0x11
        /*001a*/ 	.short	(.L_23 - .L_22)
	.align		4
.L_22:
        /*001c*/ 	.word	index@($__internal_1_$__cuda_sm10x_tcgen05_guardrail_trap_phase_invalid_during_alloc)
        /*0020*/ 	.word	0x00000008


	//----- nvinfo : EIATTR_FRAME_SIZE
	.align		4
.L_23:
        /*0024*/ 	.byte	0x04, 0x11
        /*0026*/ 	.short	(.L_25 - .L_24)
	.align		4
.L_24:
        /*0028*/ 	.word	index@($__internal_0_$__cuda_sm10x_tcgen05_guardrail_trap_col_being_dealloced_not_returned_by_alloc)
        /*002c*/ 	.word	0x00000008


	//----- nvinfo : EIATTR_FRAME_SIZE
	.align		4
.L_25:
        /*0030*/ 	.byte	0x04, 0x11
        /*0032*/ 	.short	(.L_27 - .L_26)
	.align		4
.L_26:
        /*0034*/ 	.word	index@(_ZN7cutlass13device_kernelINS_4conv6kernel13ConvUniversalINS1_16ConvProblemShapeILNS1_8OperatorE0ELi3EEENS1_10collective14CollectiveConvINS1_47MainloopSm100TmaUmmaWarpSpecializedImplicitGemmILS5_0ELi8ELi3ELi1ELi2EN4cute5tupleIJNSA_1CILi1EEESD_SD_EEEEENSB_IJNSC_ILi64EEENSC_ILi128EEENSB_IJSG_EEEEEENS_10bfloat16_tESK_NSA_8TiledMMAINSA_8MMA_AtomIJNSA_20SM100_MMA_F16BF16_SSISK_SK_fLi64ELi128ELNSA_4UMMA5MajorE0ELSP_0ELNSO_7ScaleInE0ELSQ_0EEEEEENSA_6LayoutISE_NSB_IJNSC_ILi0EEESU_SU_EEEEENSB_IJNSA_10UnderscoreESX_SX_EEEEENS7_6detail27Sm100ImplicitGemmTileTraitsINSA_20SM90_TMA_LOAD_IM2COLENSA_14ComposedLayoutINSA_7SwizzleILi3ELi4ELi3EEENSA_18smem_ptr_flag_bitsILi16EEENST_INSB_IJNSC_ILi8EEESG_EEENSB_IJSG_SD_EEEEEEEvEENS11_INSA_13SM90_TMA_LOADES1C_vEEEENS_8epilogue10collective18CollectiveEpilogueINS1H_23Sm100TmaWarpSpecializedILi4ELi2ELi16ELb1ELb0EEEJSJ_NSB_IJNST_ISG_SD_EENST_INSC_ILi32EEESD_EEEEESK_NSB_IJNSB_IJllllEEESD_SU_EEESK_S1R_NS1H_6fusion15FusionCallbacksIS1L_NS1S_17LinearCombinationISK_fSK_fLNS_15FloatRoundStyleE2EEESJ_S1P_JEEENSA_5SM1004TMEM4LOAD26SM100_TMEM_LOAD_16dp256b4xES12_NS13_INS14_ILi2ELi4ELi3EEES17_NST_INSB_IJS18_S1N_EEENSB_IJS1N_SD_EEEEEEENSA_17SM75_U32x4_LDSM_NENSA_21SM90_TMA_STORE_IM2COLES26_NSA_17SM90_U32x4_STSM_NENSA_39AutoVectorizingCopyWithAssumedAlignmentILi128EEEEEEvvEEEEvNT_6ParamsE)
        /*0038*/ 	.word	0x00000008


	//----- nvinfo : EIATTR_MIN_STACK_SIZE
	.align		4
.L_27:
        /*003c*/ 	.byte	0x04, 0x12
        /*003e*/ 	.short	(.L_29 - .L_28)
	.align		4
.L_28:
        /*0040*/ 	.word	index@(_ZN7cutlass13device_kernelINS_4conv6kernel13ConvUniversalINS1_16ConvProblemShapeILNS1_8OperatorE0ELi3EEENS1_10collective14CollectiveConvINS1_47MainloopSm100TmaUmmaWarpSpecializedImplicitGemmILS5_0ELi8ELi3ELi1ELi2EN4cute5tupleIJNSA_1CILi1EEESD_SD_EEEEENSB_IJNSC_ILi64EEENSC_ILi128EEENSB_IJSG_EEEEEENS_10bfloat16_tESK_NSA_8TiledMMAINSA_8MMA_AtomIJNSA_20SM100_MMA_F16BF16_SSISK_SK_fLi64ELi128ELNSA_4UMMA5MajorE0ELSP_0ELNSO_7ScaleInE0ELSQ_0EEEEEENSA_6LayoutISE_NSB_IJNSC_ILi0EEESU_SU_EEEEENSB_IJNSA_10UnderscoreESX_SX_EEEEENS7_6detail27Sm100ImplicitGemmTileTraitsINSA_20SM90_TMA_LOAD_IM2COLENSA_14ComposedLayoutINSA_7SwizzleILi3ELi4ELi3EEENSA_18smem_ptr_flag_bitsILi16EEENST_INSB_IJNSC_ILi8EEESG_EEENSB_IJSG_SD_EEEEEEEvEENS11_INSA_13SM90_TMA_LOADES1C_vEEEENS_8epilogue10collective18CollectiveEpilogueINS1H_23Sm100TmaWarpSpecializedILi4ELi2ELi16ELb1ELb0EEEJSJ_NSB_IJNST_ISG_SD_EENST_INSC_ILi32EEESD_EEEEESK_NSB_IJNSB_IJllllEEESD_SU_EEESK_S1R_NS1H_6fusion15FusionCallbacksIS1L_NS1S_17LinearCombinationISK_fSK_fLNS_15FloatRoundStyleE2EEESJ_S1P_JEEENSA_5SM1004TMEM4LOAD26SM100_TMEM_LOAD_16dp256b4xES12_NS13_INS14_ILi2ELi4ELi3EEES17_NST_INSB_IJS18_S1N_EEENSB_IJS1N_SD_EEEEEEENSA_17SM75_U32x4_LDSM_NENSA_21SM90_TMA_STORE_IM2COLES26_NSA_17SM90_U32x4_STSM_NENSA_39AutoVectorizingCopyWithAssumedAlignmentILi128EEEEEEvvEEEEvNT_6ParamsE)
        /*0044*/ 	.word	0x00000008
.L_29:


//--------------------- .nv.compat                --------------------------
	.section	.nv.compat,"",@"SHT_CUDA_COMPAT_INFO"
	.align	4
        /*0000*/ 	.byte	0x02, 0x09, 0x01, 0x00, 0x02, 0x02, 0x02, 0x00, 0x02, 0x05, 0x05, 0x00, 0x03, 0x07, 0x01, 0x01
        /*0010*/ 	.byte	0x02, 0x03, 0x01, 0x00, 0x02, 0x06, 0x01, 0x00, 0x04, 0x0b, 0x08, 0x00, 0x09, 0x00, 0x00, 0x00
        /*0020*/ 	.byte	0x00, 0x00, 0x00, 0x00


//--------------------- .nv.info._ZN7cutlass13device_kernelINS_4conv6kernel13ConvUniversalINS1_16ConvProblemShapeILNS1_8OperatorE0ELi3EEENS1_10collective14CollectiveConvINS1_47MainloopSm100TmaUmmaWarpSpecializedImplicitGemmILS5_0ELi8ELi3ELi1ELi2EN4cute5tupleIJNSA_1CILi1EEESD_SD_EEEEENSB_IJNSC_ILi64EEENSC_ILi128EEENSB_IJSG_EEEEEENS_10bfloat16_tESK_NSA_8TiledMMAINSA_8MMA_AtomIJNSA_20SM100_MMA_F16BF16_SSISK_SK_fLi64ELi128ELNSA_4UMMA5MajorE0ELSP_0ELNSO_7ScaleInE0ELSQ_0EEEEEENSA_6LayoutISE_NSB_IJNSC_ILi0EEESU_SU_EEEEENSB_IJNSA_10UnderscoreESX_SX_EEEEENS7_6detail27Sm100ImplicitGemmTileTraitsINSA_20SM90_TMA_LOAD_IM2COLENSA_14ComposedLayoutINSA_7SwizzleILi3ELi4ELi3EEENSA_18smem_ptr_flag_bitsILi16EEENST_INSB_IJNSC_ILi8EEESG_EEENSB_IJSG_SD_EEEEEEEvEENS11_INSA_13SM90_TMA_LOADES1C_vEEEENS_8epilogue10collective18CollectiveEpilogueINS1H_23Sm100TmaWarpSpecializedILi4ELi2ELi16ELb1ELb0EEEJSJ_NSB_IJNST_ISG_SD_EENST_INSC_ILi32EEESD_EEEEESK_NSB_IJNSB_IJllllEEESD_SU_EEESK_S1R_NS1H_6fusion15FusionCallbacksIS1L_NS1S_17LinearCombinationISK_fSK_fLNS_15FloatRoundStyleE2EEESJ_S1P_JEEENSA_5SM1004TMEM4LOAD26SM100_TMEM_LOAD_16dp256b4xES12_NS13_INS14_ILi2ELi4ELi3EEES17_NST_INSB_IJS18_S1N_EEENSB_IJS1N_SD_EEEEEEENSA_17SM75_U32x4_LDSM_NENSA_21SM90_TMA_STORE_IM2COLES26_NSA_17SM90_U32x4_STSM_NENSA_39AutoVectorizingCopyWithAssumedAlignmentILi128EEEEEEvvEEEEvNT_6ParamsE --------------------------
	.section	.nv.info._ZN7cutlass13device_kernelINS_4conv6kernel13ConvUniversalINS1_16ConvProblemShapeILNS1_8OperatorE0ELi3EEENS1_10collective14CollectiveConvINS1_47MainloopSm100TmaUmmaWarpSpecializedImplicitGemmILS5_0ELi8ELi3ELi1ELi2EN4cute5tupleIJNSA_1CILi1EEESD_SD_EEEEENSB_IJNSC_ILi64EEENSC_ILi128EEENSB_IJSG_EEEEEENS_10bfloat16_tESK_NSA_8TiledMMAINSA_8MMA_AtomIJNSA_20SM100_MMA_F16BF16_SSISK_SK_fLi64ELi128ELNSA_4UMMA5MajorE0ELSP_0ELNSO_7ScaleInE0ELSQ_0EEEEEENSA_6LayoutISE_NSB_IJNSC_ILi0EEESU_SU_EEEEENSB_IJNSA_10UnderscoreESX_SX_EEEEENS7_6detail27Sm100ImplicitGemmTileTraitsINSA_20SM90_TMA_LOAD_IM2COLENSA_14ComposedLayoutINSA_7SwizzleILi3ELi4ELi3EEENSA_18smem_ptr_flag_bitsILi16EEENST_INSB_IJNSC_ILi8EEESG_EEENSB_IJSG_SD_EEEEEEEvEENS11_INSA_13SM90_TMA_LOADES1C_vEEEENS_8epilogue10collective18CollectiveEpilogueINS1H_23Sm100TmaWarpSpecializedILi4ELi2ELi16ELb1ELb0EEEJSJ_NSB_IJNST_ISG_SD_EENST_INSC_ILi32EEESD_EEEEESK_NSB_IJNSB_IJllllEEESD_SU_EEESK_S1R_NS1H_6fusion15FusionCallbacksIS1L_NS1S_17LinearCombinationISK_fSK_fLNS_15FloatRoundStyleE2EEESJ_S1P_JEEENSA_5SM1004TMEM4LOAD26SM100_TMEM_LOAD_16dp256b4xES12_NS13_INS14_ILi2ELi4ELi3EEES17_NST_INSB_IJS18_S1N_EEENSB_IJS1N_SD_EEEEEEENSA_17SM75_U32x4_LDSM_NENSA_21SM90_TMA_STORE_IM2COLES26_NSA_17SM90_U32x4_STSM_NENSA_39AutoVectorizingCopyWithAssumedAlignmentILi128EEEEEEvvEEEEvNT_6ParamsE,"",@"SHT_CUDA_INFO"
	.sectionflags	@""
	.align	4


	//----- nvinfo : EIATTR_CUDA_API_VERSION
	.align		4
        /*0000*/ 	.byte	0x04, 0x37
        /*0002*/ 	.short	(.L_31 - .L_30)
.L_30:
        /*0004*/ 	.word	0x00000082


	//----- nvinfo : EIATTR_KPARAM_INFO
	.align		4
.L_31:
        /*0008*/ 	.byte	0x04, 0x17
        /*000a*/ 	.short	(.L_33 - .L_32)
.L_32:
        /*000c*/ 	.word	0x00000000
        /*0010*/ 	.short	0x0000
        /*0012*/ 	.short	0x0000
        /*0014*/ 	.byte	0x00, 0xf0, 0x01, 0x24


	//----- nvinfo : EIATTR_AT_ENTRY_FRAGMENTS
	.align		4
.L_33:
        /*0018*/ 	.byte	0x04, 0x4f
        /*001a*/ 	.short	(.L_35 - .L_34)


	//   ....[0]....
.L_34:
        /*001c*/ 	.word	0x00000006


	//----- nvinfo : EIATTR_RESERVED_SMEM_USED
	.align		4
.L_35:
        /*0020*/ 	.byte	0x01, 0x41
	.zero		2


	//----- nvinfo : EIATTR_SPARSE_MMA_MASK
	.align		4
        /*0024*/ 	.byte	0x03, 0x50
        /*0026*/ 	.short	0x0000


	//----- nvinfo : EIATTR_TCGEN05_1CTA_USED
	.align		4
        /*0028*/ 	.byte	0x01, 0x51
	.zero		2


	//----- nvinfo : EIATTR_MAXREG_COUNT
	.align		4
        /*002c*/ 	.byte	0x03, 0x1b
        /*002e*/ 	.short	0x00ff


	//----- nvinfo : EIATTR_NUM_BARRIERS
	.align		4
        /*0030*/ 	.byte	0x02, 0x4c
        /*0032*/ 	.byte	0x07
	.zero		1


	//----- nvinfo : EIATTR_EXTERNS
	.align		4
        /*0034*/ 	.byte	0x04, 0x0f
        /*0036*/ 	.short	(.L_37 - .L_36)


	//   ....[0]....
	.align		4
.L_36:
        /*0038*/ 	.word	index@(__assertfail)


	//----- nvinfo : EIATTR_MERCURY_ISA_VERSION
	.align		4
.L_37:
        /*003c*/ 	.byte	0x03, 0x5f
        /*003e*/ 	.short	0x0101


	//----- nvinfo : EIATTR_INT_WARP_WIDE_INSTR_OFFSETS
	.align		4
        /*0040*/ 	.byte	0x04, 0x31
        /*0042*/ 	.short	(.L_39 - .L_38)


	//   ....[0]....
.L_38:
        /*0044*/ 	.word	0x00003ea0


	//   ....[1]....
        /*0048*/ 	.word	0x00003ec0


	//   ....[2]....
        /*004c*/ 	.word	0x00003ef0


	//   ....[3]....
        /*0050*/ 	.word	0x00004c80


	//   ....[4]....
        /*0054*/ 	.word	0x00004cf0


	//   ....[5]....
        /*0058*/ 	.word	0x00004e00


	//   ....[6]....
        /*005c*/ 	.word	0x00004e80


	//   ....[7]....
        /*0060*/ 	.word	0x00004f80


	//   ....[8]....
        /*0064*/ 	.word	0x00005020


	//   ....[9]....
        /*0068*/ 	.word	0x00005110


	//   ....[10]....
        /*006c*/ 	.word	0x00005210


	//----- nvinfo : EIATTR_COOP_GROUP_MASK_REGIDS
	.align		4
.L_39:
        /*0070*/ 	.byte	0x04, 0x29
        /*0072*/ 	.short	(.L_41 - .L_40)


	//   ....[0]....
.L_40:
        /*0074*/ 	.word	0xffffffff


	//   ....[1]....
        /*0078*/ 	.word	0xffffffff


	//   ....[2]....
        /*007c*/ 	.word	0xffffffff


	//   ....[3]....
        /*0080*/ 	.word	0xffffffff


	//   ....[4]....
        /*0084*/ 	.word	0xffffffff


	//   ....[5]....
        /*0088*/ 	.word	0xffffffff


	//   ....[6]....
        /*008c*/ 	.word	0xffffffff


	//   ....[7]....
        /*0090*/ 	.word	0xffffffff


	//   ....[8]....
        /*0094*/ 	.word	0xffffffff


	//   ....[9]....
        /*0098*/ 	.word	0xffffffff


	//   ....[10]....
        /*009c*/ 	.word	0xffffffff


	//   ....[11]....
        /*00a0*/ 	.word	0xffffffff


	//----- nvinfo : EIATTR_COOP_GROUP_INSTR_OFFSETS
	.align		4
.L_41:
        /*00a4*/ 	.byte	0x04, 0x28
        /*00a6*/ 	.short	(.L_43 - .L_42)


	//   ....[0]....
.L_42:
        /*00a8*/ 	.word	0x00000090


	//   ....[1]....
        /*00ac*/ 	.word	0x00000500


	//   ....[2]....
        /*00b0*/ 	.word	0x000006f0


	//   ....[3]....
        /*00b4*/ 	.word	0x00000890


	//   ....[4]....
        /*00b8*/ 	.word	0x00000990


	//   ....[5]....
        /*00bc*/ 	.word	0x00000ae0


	//   ....[6]....
        /*00c0*/ 	.word	0x00002300


	//   ....[7]....
        /*00c4*/ 	.word	0x000031e0


	//   ....[8]....
        /*00c8*/ 	.word	0x000033f0


	//   ....[9]....
        /*00cc*/ 	.word	0x00003420


	//   ....[10]....
        /*00d0*/ 	.word	0x00003d80


	//   ....[11]....
        /*00d4*/ 	.word	0x00003fc0


	//----- nvinfo : EIATTR_VRC_CTA_INIT_COUNT
	.align		4
.L_43:
        /*00d8*/ 	.byte	0x02, 0x4a
        /*00da*/ 	.byte	0x80
	.zero		1


	//----- nvinfo : EIATTR_SYSCALL_OFFSETS
	.align		4
        /*00dc*/ 	.byte	0x04, 0x46
        /*00de*/ 	.short	(.L_45 - .L_44)


	//   ....[0]....
.L_44:
        /*00e0*/ 	.word	0x00005e50


	//   ....[1]....
        /*00e4*/ 	.word	0x00005f40


	//   ....[2]....
        /*00e8*/ 	.word	0x000068a0


	//   ....[3]....
        /*00ec*/ 	.word	0x00007180


	//   ....[4]....
        /*00f0*/ 	.word	0x00007a30


	//   ....[5]....
        /*00f4*/ 	.word	0x000082d0


	//----- nvinfo : EIATTR_MBARRIER_INSTR_OFFSETS
	.align		4
.L_45:
        /*00f8*/ 	.byte	0x04, 0x39
        /*00fa*/ 	.short	(.L_47 - .L_46)


	//   ....[0]....
.L_46:
        /*00fc*/ 	.word	0x000005e0
        /*0100*/ 	.word	0x000000ff
        /*0104*/ 	.word	0x00000000
        /*0108*/ 	.short	0x0100
        /*010a*/ 	.byte	0x04
	.zero		1


	//   ....[1]....
        /*010c*/ 	.word	0x000005f0
        /*0110*/ 	.word	0x000000ff
        /*0114*/ 	.word	0x00000040
        /*0118*/ 	.short	0x0100
        /*011a*/ 	.byte	0x04
	.zero		1


	//   ....[2]....
        /*011c*/ 	.word	0x00000600
        /*0120*/ 	.word	0x000000ff
        /*0124*/ 	.word	0x00000008
        /*0128*/ 	.short	0x0100
        /*012a*/ 	.byte	0x04
	.zero		1


	//   ....[3]....
        /*012c*/ 	.word	0x00000610
        /*0130*/ 	.word	0x000000ff
        /*0134*/ 	.word	0x00000048
        /*0138*/ 	.short	0x0100
        /*013a*/ 	.byte	0x04
	.zero		1


	//   ....[4]....
        /*013c*/ 	.word	0x00000620
        /*0140*/ 	.word	0x000000ff
        /*0144*/ 	.word	0x00000010
        /*0148*/ 	.short	0x0100
        /*014a*/ 	.byte	0x04
	.zero		1


	//   ....[5]....
        /*014c*/ 	.word	0x00000630
        /*0150*/ 	.word	0x000000ff
        /*0154*/ 	.word	0x00000050
        /*0158*/ 	.short	0x0100
        /*015a*/ 	.byte	0x04
	.zero		1


	//   ....[6]....
        /*015c*/ 	.word	0x00000640
        /*0160*/ 	.word	0x000000ff
        /*0164*/ 	.word	0x00000018
        /*0168*/ 	.short	0x0100
        /*016a*/ 	.byte	0x04
	.zero		1


	//   ....[7]....
        /*016c*/ 	.word	0x00000650
        /*0170*/ 	.word	0x000000ff
        /*0174*/ 	.word	0x00000058
        /*0178*/ 	.short	0x0100
        /*017a*/ 	.byte	0x04
	.zero		1


	//   ....[8]....
        /*017c*/ 	.word	0x00000660
        /*0180*/ 	.word	0x000000ff
        /*0184*/ 	.word	0x00000020
        /*0188*/ 	.short	0x0100
        /*018a*/ 	.byte	0x04
	.zero		1


	//   ....[9]....
        /*018c*/ 	.word	0x00000670
        /*0190*/ 	.word	0x000000ff
        /*0194*/ 	.word	0x00000060
        /*0198*/ 	.short	0x0100
        /*019a*/ 	.byte	0x04
	.zero		1


	//   ....[10]....
        /*019c*/ 	.word	0x00000680
        /*01a0*/ 	.word	0x000000ff
        /*01a4*/ 	.word	0x00000028
        /*01a8*/ 	.short	0x0100
        /*01aa*/ 	.byte	0x04
	.zero		1


	//   ....[11]....
        /*01ac*/ 	.word	0x00000690
        /*01b0*/ 	.word	0x000000ff
        /*01b4*/ 	.word	0x00000068
        /*01b8*/ 	.short	0x0100
        /*01ba*/ 	.byte	0x04
	.zero		1


	//   ....[12]....
        /*01bc*/ 	.word	0x000006a0
        /*01c0*/ 	.word	0x000000ff
        /*01c4*/ 	.word	0x00000030
        /*01c8*/ 	.short	0x0100
        /*01ca*/ 	.byte	0x04
	.zero		1


	//   ....[13]....
        /*01cc*/ 	.word	0x000006b0
        /*01d0*/ 	.word	0x000000ff
        /*01d4*/ 	.word	0x00000070
        /*01d8*/ 	.short	0x0100
        /*01da*/ 	.byte	0x04
	.zero		1


	//   ....[14]....
        /*01dc*/ 	.word	0x000006c0
        /*01e0*/ 	.word	0x000000ff
        /*01e4*/ 	.word	0x00000038
        /*01e8*/ 	.short	0x0100
        /*01ea*/ 	.byte	0x04
	.zero		1


	//   ....[15]....
        /*01ec*/ 	.word	0x000006d0
        /*01f0*/ 	.word	0x000000ff
        /*01f4*/ 	.word	0x00000078
        /*01f8*/ 	.short	0x0100
        /*01fa*/ 	.byte	0x04
	.zero		1


	//   ....[16]....
        /*01fc*/ 	.word	0x00000800
        /*0200*/ 	.word	0x000000ff
        /*0204*/ 	.word	0x00000080
        /*0208*/ 	.short	0x0100
        /*020a*/ 	.byte	0x04
	.zero		1


	//   ....[17]....
        /*020c*/ 	.word	0x00000810
        /*0210*/ 	.word	0x000000ff
        /*0214*/ 	.word	0x000000a0
        /*0218*/ 	.short	0x0100
        /*021a*/ 	.byte	0x04
	.zero		1


	//   ....[18]....
        /*021c*/ 	.word	0x00000820
        /*0220*/ 	.word	0x000000ff
        /*0224*/ 	.word	0x00000088
        /*0228*/ 	.short	0x0100
        /*022a*/ 	.byte	0x04
	.zero		1


	//   ....[19]....
        /*022c*/ 	.word	0x00000830
        /*0230*/ 	.word	0x000000ff
        /*0234*/ 	.word	0x000000a8
        /*0238*/ 	.short	0x0100
        /*023a*/ 	.byte	0x04
	.zero		1


	//   ....[20]....
        /*023c*/ 	.word	0x00000840
        /*0240*/ 	.word	0x000000ff
        /*0244*/ 	.word	0x00000090
        /*0248*/ 	.short	0x0100
        /*024a*/ 	.byte	0x04
	.zero		1


	//   ....[21]....
        /*024c*/ 	.word	0x00000850
        /*0250*/ 	.word	0x000000ff
        /*0254*/ 	.word	0x000000b0
        /*0258*/ 	.short	0x0100
        /*025a*/ 	.byte	0x04
	.zero		1


	//   ....[22]....
        /*025c*/ 	.word	0x00000860
        /*0260*/ 	.word	0x000000ff
        /*0264*/ 	.word	0x00000098
        /*0268*/ 	.short	0x0100
        /*026a*/ 	.byte	0x04
	.zero		1


	//   ....[23]....
        /*026c*/ 	.word	0x00000870
        /*0270*/ 	.word	0x000000ff
        /*0274*/ 	.word	0x000000b8
        /*0278*/ 	.short	0x0100
        /*027a*/ 	.byte	0x04
	.zero		1


	//   ....[24]....
        /*027c*/ 	.word	0x00000960
        /*0280*/ 	.word	0x000000ff
        /*0284*/ 	.word	0x000000c0
        /*0288*/ 	.short	0x0100
        /*028a*/ 	.byte	0x06
	.zero		1


	//   ....[25]....
        /*028c*/ 	.word	0x00000970
        /*0290*/ 	.word	0x000000ff
        /*0294*/ 	.word	0x000000c8
        /*0298*/ 	.short	0x0100
        /*029a*/ 	.byte	0x06
	.zero		1


	//   ....[26]....
        /*029c*/ 	.word	0x00000ab0
        /*02a0*/ 	.word	0x000000ff
        /*02a4*/ 	.word	0x000000d0
        /*02a8*/ 	.short	0x0100
        /*02aa*/ 	.byte	0x06
	.zero		1


	//   ....[27]....
        /*02ac*/ 	.word	0x00000ac0
        /*02b0*/ 	.word	0x000000ff
        /*02b4*/ 	.word	0x000000d8
        /*02b8*/ 	.short	0x0100
        /*02ba*/ 	.byte	0x06
	.zero		1


	//   ....[28]....
        /*02bc*/ 	.word	0x00000c10
        /*02c0*/ 	.word	0x000000ff
        /*02c4*/ 	.word	0x000000e0
        /*02c8*/ 	.short	0x0100
        /*02ca*/ 	.byte	0x04
	.zero		1


	//   ....[29]....
        /*02cc*/ 	.word	0x00000c20
        /*02d0*/ 	.word	0x000000ff
        /*02d4*/ 	.word	0x000000f0
        /*02d8*/ 	.short	0x0100
        /*02da*/ 	.byte	0x04
	.zero		1


	//   ....[30]....
        /*02dc*/ 	.word	0x00000c30
        /*02e0*/ 	.word	0x000000ff
        /*02e4*/ 	.word	0x000000e8
        /*02e8*/ 	.short	0x0100
        /*02ea*/ 	.byte	0x04
	.zero		1


	//   ....[31]....
        /*02ec*/ 	.word	0x00000c40
        /*02f0*/ 	.word	0x000000ff
        /*02f4*/ 	.word	0x000000f8
        /*02f8*/ 	.short	0x0100
        /*02fa*/ 	.byte	0x04
	.zero		1


	//   ....[32]....
        /*02fc*/ 	.word	0x000015c0
        /*0300*/ 	.word	0x000000ff
        /*0304*/ 	.word	0x00000040
        /*0308*/ 	.short	0x010a
        /*030a*/ 	.byte	0x04
	.zero		1


	//   ....[33]....
        /*030c*/ 	.word	0x000018d0
        /*0310*/ 	.word	0x000000ff
        /*0314*/ 	.word	0x00000040
        /*0318*/ 	.short	0x010a
        /*031a*/ 	.byte	0x09
	.zero		1


	//   ....[34]....
        /*031c*/ 	.word	0x00001a40
        /*0320*/ 	.word	0x000000ff
        /*0324*/ 	.word	0x00000040
        /*0328*/ 	.short	0x010a
        /*032a*/ 	.byte	0x08
	.zero		1


	//   ....[35]....
        /*032c*/ 	.word	0x00001c60
        /*0330*/ 	.word	0x000000ff
        /*0334*/ 	.word	0x000000c8
        /*0338*/ 	.short	0x0101
        /*033a*/ 	.byte	0x1e
	.zero		1


	//   ....[36]....
        /*033c*/ 	.word	0x00001c90
        /*0340*/ 	.word	0x000000ff
        /*0344*/ 	.word	0x00000040
        /*0348*/ 	.short	0x010a
        /*034a*/ 	.byte	0x04
	.zero		1


	//   ....[37]....
        /*034c*/ 	.word	0x00001f70
        /*0350*/ 	.word	0x000000ff
        /*0354*/ 	.word	0x00000040
        /*0358*/ 	.short	0x010a
        /*035a*/ 	.byte	0x09
	.zero		1


	//   ....[38]....
        /*035c*/ 	.word	0x000020e0
        /*0360*/ 	.word	0x000000ff
        /*0364*/ 	.word	0x00000040
        /*0368*/ 	.short	0x010a
        /*036a*/ 	.byte	0x08
	.zero		1


	//   ....[39]....
        /*036c*/ 	.word	0x00002310
        /*0370*/ 	.word	0x000000ff
        /*0374*/ 	.word	0x000000d0
        /*0378*/ 	.short	0x010a
        /*037a*/ 	.byte	0x1e
	.zero		1


	//   ....[40]....
        /*037c*/ 	.word	0x000023d0
        /*0380*/ 	.word	0x000000ff
        /*0384*/ 	.word	0x00000000
        /*0388*/ 	.short	0x0101
        /*038a*/ 	.byte	0x04
	.zero		1


	//   ....[41]....
        /*038c*/ 	.word	0x000029d0
        /*0390*/ 	.word	0x000000ff
        /*0394*/ 	.word	0x00000000
        /*0398*/ 	.short	0x010a
        /*039a*/ 	.byte	0x04
	.zero		1


	//   ....[42]....
        /*039c*/ 	.word	0x00002a70
        /*03a0*/ 	.word	0x000000ff
        /*03a4*/ 	.word	0x00000000
        /*03a8*/ 	.short	0x010a
        /*03aa*/ 	.byte	0x05
	.zero		1


	//   ....[43]....
        /*03ac*/ 	.word	0x00002b10
        /*03b0*/ 	.word	0x000000ff
        /*03b4*/ 	.word	0x00000000
        /*03b8*/ 	.short	0x010a
        /*03ba*/ 	.byte	0x05
	.zero		1


	//   ....[44]....
        /*03bc*/ 	.word	0x00002bb0
        /*03c0*/ 	.word	0x000000ff
        /*03c4*/ 	.word	0x00000000
        /*03c8*/ 	.short	0x010a
        /*03ca*/ 	.byte	0x05
	.zero		1


	//   ....[45]....
        /*03cc*/ 	.word	0x00002c50
        /*03d0*/ 	.word	0x000000ff
        /*03d4*/ 	.word	0x00000000
        /*03d8*/ 	.short	0x010a
        /*03da*/ 	.byte	0x05
	.zero		1


	//   ....[46]....
        /*03dc*/ 	.word	0x00002cf0
        /*03e0*/ 	.word	0x000000ff
        /*03e4*/ 	.word	0x00000000
        /*03e8*/ 	.short	0x010a
        /*03ea*/ 	.byte	0x05
	.zero		1


	//   ....[47]....
        /*03ec*/ 	.word	0x00002d90
        /*03f0*/ 	.word	0x000000ff
        /*03f4*/ 	.word	0x00000000
        /*03f8*/ 	.short	0x010a
        /*03fa*/ 	.byte	0x05
	.zero		1


	//   ....[48]....
        /*03fc*/ 	.word	0x00002e40
        /*0400*/ 	.word	0x00000000
        /*0404*/ 	.word	0x00000000
        /*0408*/ 	.short	0x010a
        /*040a*/ 	.byte	0xff
	.zero		1


	//   ....[49]....
        /*040c*/ 	.word	0x00002f90
        /*0410*/ 	.word	0x000000ff
        /*0414*/ 	.word	0x000000d8
        /*0418*/ 	.short	0x010a
        /*041a*/ 	.byte	0x04
	.zero		1


	//   ....[50]....
        /*041c*/ 	.word	0x00003030
        /*0420*/ 	.word	0x000000ff
        /*0424*/ 	.word	0x000000d0
        /*0428*/ 	.short	0x010a
        /*042a*/ 	.byte	0x04
	.zero		1


	//   ....[51]....
        /*042c*/ 	.word	0x000030d0
        /*0430*/ 	.word	0x000000ff
        /*0434*/ 	.word	0x00000000
        /*0438*/ 	.short	0x0101
        /*043a*/ 	.byte	0x05
	.zero		1


	//   ....[52]....
        /*043c*/ 	.word	0x00003110
        /*0440*/ 	.word	0x000000ff
        /*0444*/ 	.word	0x000000d8
        /*0448*/ 	.short	0x0106
        /*044a*/ 	.byte	0x04
	.zero		1


	//   ....[53]....
        /*044c*/ 	.word	0x00003150
        /*0450*/ 	.word	0x00000000
        /*0454*/ 	.word	0x000000d8
        /*0458*/ 	.short	0x010a
        /*045a*/ 	.byte	0xff
	.zero		1


	//   ....[54]....
        /*045c*/ 	.word	0x000036c0
        /*0460*/ 	.word	0x000000ff
        /*0464*/ 	.word	0x000000d0
        /*0468*/ 	.short	0x010a
        /*046a*/ 	.byte	0x14
	.zero		1


	//   ....[55]....
        /*046c*/ 	.word	0x00003770
        /*0470*/ 	.word	0x000000ff
        /*0474*/ 	.word	0x00000000
        /*0478*/ 	.short	0x0101
        /*047a*/ 	.byte	0x19
	.zero		1


	//   ....[56]....
        /*047c*/ 	.word	0x00003780
        /*0480*/ 	.word	0x000000ff
        /*0484*/ 	.word	0x000000f0
        /*0488*/ 	.short	0x010a
        /*048a*/ 	.byte	0x18
	.zero		1


	//   ....[57]....
        /*048c*/ 	.word	0x00003830
        /*0490*/ 	.word	0x000000ff
        /*0494*/ 	.word	0x00000000
        /*0498*/ 	.short	0x010a
        /*049a*/ 	.byte	0x04
	.zero		1


	//   ....[58]....
        /*049c*/ 	.word	0x00003880
        /*04a0*/ 	.word	0x000000ff
        /*04a4*/ 	.word	0x00000000
        /*04a8*/ 	.short	0x010a
        /*04aa*/ 	.byte	0x12
	.zero		1


	//   ....[59]....
        /*04ac*/ 	.word	0x000039d0
        /*04b0*/ 	.word	0x000000ff
        /*04b4*/ 	.word	0x00000000
        /*04b8*/ 	.short	0x010a
        /*04ba*/ 	.byte	0x05
	.zero		1


	//   ....[60]....
        /*04bc*/ 	.word	0x00003cd0
        /*04c0*/ 	.word	0x000000ff
        /*04c4*/ 	.word	0x00000000
        /*04c8*/ 	.short	0x010a
        /*04ca*/ 	.byte	0x04
	.zero		1


	//   ....[61]....
        /*04cc*/ 	.word	0x00003d60
        /*04d0*/ 	.word	0x000000ff
        /*04d4*/ 	.word	0x00000000
        /*04d8*/ 	.short	0x010a
        /*04da*/ 	.byte	0x04
	.zero		1


	//   ....[62]....
        /*04dc*/ 	.word	0x00004330
        /*04e0*/ 	.word	0x000000ff
        /*04e4*/ 	.word	0x000000d0
        /*04e8*/ 	.short	0x010a
        /*04ea*/ 	.byte	0x14
	.zero		1


	//   ....[63]....
        /*04ec*/ 	.word	0x000043d0
        /*04f0*/ 	.word	0x000000ff
        /*04f4*/ 	.word	0x00000000
        /*04f8*/ 	.short	0x0101
        /*04fa*/ 	.byte	0x2f
	.zero		1


	//   ....[64]....
        /*04fc*/ 	.word	0x00004920
        /*0500*/ 	.word	0x000000ff
        /*0504*/ 	.word	0x000000c8
        /*0508*/ 	.short	0x010a
        /*050a*/ 	.byte	0x14
	.zero		1


	//   ....[65]....
        /*050c*/ 	.word	0x00004ac0
        /*0510*/ 	.word	0x000000ff
        /*0514*/ 	.word	0x000000a0
        /*0518*/ 	.short	0x010a
        /*051a*/ 	.byte	0x14
	.zero		1


	//   ....[66]....
        /*051c*/ 	.word	0x00004d90
        /*0520*/ 	.word	0x000000ff
        /*0524*/ 	.word	0x00000080
        /*0528*/ 	.short	0x010b
        /*052a*/ 	.byte	0x14
	.zero		1


	//   ....[67]....
        /*052c*/ 	.word	0x00004da0
        /*0530*/ 	.word	0x000000ff
        /*0534*/ 	.word	0x00000000
        /*0538*/ 	.short	0x0101
        /*053a*/ 	.byte	0x35
	.zero		1


	//   ....[68]....
        /*053c*/ 	.word	0x00004dc0
        /*0540*/ 	.word	0x000000ff
        /*0544*/ 	.word	0x000000a8
        /*0548*/ 	.short	0x010a
        /*054a*/ 	.byte	0x14
	.zero		1


	//   ....[69]....
        /*054c*/ 	.word	0x00004f10
        /*0550*/ 	.word	0x000000ff
        /*0554*/ 	.word	0x00000088
        /*0558*/ 	.short	0x010b
        /*055a*/ 	.byte	0x14
	.zero		1


	//   ....[70]....
        /*055c*/ 	.word	0x00004f20
        /*0560*/ 	.word	0x000000ff
        /*0564*/ 	.word	0x00000000
        /*0568*/ 	.short	0x0101
        /*056a*/ 	.byte	0x32
	.zero		1


	//   ....[71]....
        /*056c*/ 	.word	0x00004f40
        /*0570*/ 	.word	0x000000ff
        /*0574*/ 	.word	0x000000b0
        /*0578*/ 	.short	0x010a
        /*057a*/ 	.byte	0x14
	.zero		1


	//   ....[72]....
        /*057c*/ 	.word	0x000050b0
        /*0580*/ 	.word	0x000000ff
        /*0584*/ 	.word	0x00000090
        /*0588*/ 	.short	0x010b
        /*058a*/ 	.byte	0x14
	.zero		1


	//   ....[73]....
        /*058c*/ 	.word	0x000050c0
        /*0590*/ 	.word	0x000000ff
        /*0594*/ 	.word	0x00000000
        /*0598*/ 	.short	0x0101
        /*059a*/ 	.byte	0x31
	.zero		1


	//   ....[74]....
        /*059c*/ 	.word	0x000050d0
        /*05a0*/ 	.word	0x000000ff
        /*05a4*/ 	.word	0x000000b8
        /*05a8*/ 	.short	0x010a
        /*05aa*/ 	.byte	0x14
	.zero		1


	//   ....[75]....
        /*05ac*/ 	.word	0x00005280
        /*05b0*/ 	.word	0x000000ff
        /*05b4*/ 	.word	0x00000098
        /*05b8*/ 	.short	0x010b
        /*05ba*/ 	.byte	0x14
	.zero		1


	//   ....[76]....
        /*05bc*/ 	.word	0x00005290
        /*05c0*/ 	.word	0x000000ff
        /*05c4*/ 	.word	0x00000000
        /*05c8*/ 	.short	0x0101
        /*05ca*/ 	.byte	0x30
	.zero		1


	//   ....[77]....
        /*05cc*/ 	.word	0x000052c0
        /*05d0*/ 	.word	0x000000ff
        /*05d4*/ 	.word	0x000000a0
        /*05d8*/ 	.short	0x010a
        /*05da*/ 	.byte	0x14
	.zero		1


	//   ....[78]....
        /*05dc*/ 	.word	0x000052e0
        /*05e0*/ 	.word	0x000000ff
        /*05e4*/ 	.word	0x000000a8
        /*05e8*/ 	.short	0x010a
        /*05ea*/ 	.byte	0x14
	.zero		1


	//   ....[79]....
        /*05ec*/ 	.word	0x00005300
        /*05f0*/ 	.word	0x000000ff
        /*05f4*/ 	.word	0x000000b0
        /*05f8*/ 	.short	0x010a
        /*05fa*/ 	.byte	0x14
	.zero		1


	//   ....[80]....
        /*05fc*/ 	.word	0x00005340
        /*0600*/ 	.word	0x00000000
        /*0604*/ 	.word	0x000000b8
        /*0608*/ 	.short	0x010a
        /*060a*/ 	.byte	0xff
	.zero		1


	//   ....[81]....
        /*060c*/ 	.word	0x000056f0
        /*0610*/ 	.word	0x000000ff
        /*0614*/ 	.word	0x000000d0
        /*0618*/ 	.short	0x010a
        /*061a*/ 	.byte	0x31
	.zero		1


	//   ....[82]....
        /*061c*/ 	.word	0x000057c0
        /*0620*/ 	.word	0x000000ff
        /*0624*/ 	.word	0x00000000
        /*0628*/ 	.short	0x0101
        /*062a*/ 	.byte	0x04
	.zero		1


	//   ....[83]....
        /*062c*/ 	.word	0x00006440
        /*0630*/ 	.word	0x000000ff
        /*0634*/ 	.word	0x00000080
        /*0638*/ 	.short	0x010a
        /*063a*/ 	.byte	0x31
	.zero		1


	//   ....[84]....
        /*063c*/ 	.word	0x000064d0
        /*0640*/ 	.word	0x00000046
        /*0644*/ 	.word	0x000000e0
        /*0648*/ 	.short	0x010a
        /*064a*/ 	.byte	0xff
	.zero		1


	//   ....[85]....
        /*064c*/ 	.word	0x000066a0
        /*0650*/ 	.word	0x000000ff
        /*0654*/ 	.word	0x00000080
        /*0658*/ 	.short	0x010a
        /*065a*/ 	.byte	0x31
	.zero		1


	//   ....[86]....
        /*065c*/ 	.word	0x00006780
        /*0660*/ 	.word	0x00000046
        /*0664*/ 	.word	0x000000e0
        /*0668*/ 	.short	0x010a
        /*066a*/ 	.byte	0xff
	.zero		1


	//   ....[87]....
        /*066c*/ 	.word	0x00006ee0
        /*0670*/ 	.word	0x00000000
        /*0674*/ 	.word	0x00000000
        /*0678*/ 	.short	0x0101
        /*067a*/ 	.byte	0xff
	.zero		1


	//   ....[88]....
        /*067c*/ 	.word	0x00006ef0
        /*0680*/ 	.word	0x00000004
        /*0684*/ 	.word	0x00000080
        /*0688*/ 	.short	0x010a
        /*068a*/ 	.byte	0xff
	.zero		1


	//   ....[89]....
        /*068c*/ 	.word	0x00006fb0
        /*0690*/ 	.word	0x00000004
        /*0694*/ 	.word	0x00000080
        /*0698*/ 	.short	0x010a
        /*069a*/ 	.byte	0xff
	.zero		1


	//   ....[90]....
        /*069c*/ 	.word	0x00007790
        /*06a0*/ 	.word	0x00000000
        /*06a4*/ 	.word	0x00000000
        /*06a8*/ 	.short	0x0101
        /*06aa*/ 	.byte	0xff
	.zero		1


	//   ....[91]....
        /*06ac*/ 	.word	0x000077b0
        /*06b0*/ 	.word	0x00000002
        /*06b4*/ 	.word	0x00000080
        /*06b8*/ 	.short	0x010a
        /*06ba*/ 	.byte	0xff
	.zero		1


	//   ....[92]....
        /*06bc*/ 	.word	0x00007860
        /*06c0*/ 	.word	0x00000002
        /*06c4*/ 	.word	0x00000080
        /*06c8*/ 	.short	0x010a
        /*06ca*/ 	.byte	0xff
	.zero		1


	//   ....[93]....
        /*06cc*/ 	.word	0x00008030
        /*06d0*/ 	.word	0x00000000
        /*06d4*/ 	.word	0x00000000
        /*06d8*/ 	.short	0x0101
        /*06da*/ 	.byte	0xff
	.zero		1


	//   ....[94]....
        /*06dc*/ 	.word	0x00008050
        /*06e0*/ 	.word	0x00000003
        /*06e4*/ 	.word	0x00000080
        /*06e8*/ 	.short	0x010a
        /*06ea*/ 	.byte	0xff
	.zero		1


	//   ....[95]....
        /*06ec*/ 	.word	0x00008100
        /*06f0*/ 	.word	0x00000003
        /*06f4*/ 	.word	0x00000080
        /*06f8*/ 	.short	0x010a
        /*06fa*/ 	.byte	0xff
	.zero		1


	//   ....[96]....
        /*06fc*/ 	.word	0x00008510
        /*0700*/ 	.word	0x000000ff
        /*0704*/ 	.word	0x00000000
        /*0708*/ 	.short	0x0101
        /*070a*/ 	.byte	0x04
	.zero		1


	//   ....[97]....
        /*070c*/ 	.word	0x00008940
        /*0710*/ 	.word	0x00000000
        /*0714*/ 	.word	0x00000000
        /*0718*/ 	.short	0x0101
        /*071a*/ 	.byte	0xff
	.zero		1


	//   ....[98]....
        /*071c*/ 	.word	0x00008bc0
        /*0720*/ 	.word	0x000000ff
        /*0724*/ 	.word	0x00000000
        /*0728*/ 	.short	0x0101
        /*072a*/ 	.byte	0x04
	.zero		1


	//   ....[99]....
        /*072c*/ 	.word	0x00008bf0
        /*0730*/ 	.word	0x00000000
        /*0734*/ 	.word	0x00000040
        /*0738*/ 	.short	0x010a
        /*073a*/ 	.byte	0xff
	.zero		1


	//   ....[100]....
        /*073c*/ 	.word	0x00008c50
        /*0740*/ 	.word	0x00000000
        /*0744*/ 	.word	0x00000040
        /*0748*/ 	.short	0x010a
        /*074a*/ 	.byte	0xff
	.zero		1


	//   ....[101]....
        /*074c*/ 	.word	0x00008cb0
        /*0750*/ 	.word	0x00000000
        /*0754*/ 	.word	0x000000d0
        /*0758*/ 	.short	0x010a
        /*075a*/ 	.byte	0xff
	.zero		1


	//   ....[102]....
        /*075c*/ 	.word	0x00008d10
        /*0760*/ 	.word	0x00000000
        /*0764*/ 	.word	0x00000000
        /*0768*/ 	.short	0x010a
        /*076a*/ 	.byte	0xff
	.zero		1


	//   ....[103]....
        /*076c*/ 	.word	0x00008d70
        /*0770*/ 	.word	0x00000000
        /*0774*/ 	.word	0x00000000
        /*0778*/ 	.short	0x010a
        /*077a*/ 	.byte	0xff
	.zero		1


	//   ....[104]....
        /*077c*/ 	.word	0x00008dd0
        /*0780*/ 	.word	0x00000000
        /*0784*/ 	.word	0x00000000
        /*0788*/ 	.short	0x010a
        /*078a*/ 	.byte	0xff
	.zero		1


	//   ....[105]....
        /*078c*/ 	.word	0x00008e30
        /*0790*/ 	.word	0x00000000
        /*0794*/ 	.word	0x00000000
        /*0798*/ 	.short	0x010a
        /*079a*/ 	.byte	0xff
	.zero		1


	//   ....[106]....
        /*079c*/ 	.word	0x00008e90
        /*07a0*/ 	.word	0x00000000
        /*07a4*/ 	.word	0x00000000
        /*07a8*/ 	.short	0x010a
        /*07aa*/ 	.byte	0xff
	.zero		1


	//   ....[107]....
        /*07ac*/ 	.word	0x00008ef0
        /*07b0*/ 	.word	0x00000000
        /*07b4*/ 	.word	0x00000000
        /*07b8*/ 	.short	0x010a
        /*07ba*/ 	.byte	0xff
	.zero		1


	//   ....[108]....
        /*07bc*/ 	.word	0x00008f50
        /*07c0*/ 	.word	0x00000000
        /*07c4*/ 	.word	0x00000000
        /*07c8*/ 	.short	0x010a
        /*07ca*/ 	.byte	0xff
	.zero		1


	//   ....[109]....
        /*07cc*/ 	.word	0x00008fb0
        /*07d0*/ 	.word	0x00000004
        /*07d4*/ 	.word	0x000000d8
        /*07d8*/ 	.short	0x010a
        /*07da*/ 	.byte	0xff
	.zero		1


	//   ....[110]....
        /*07dc*/ 	.word	0x00009010
        /*07e0*/ 	.word	0x00000004
        /*07e4*/ 	.word	0x000000d0
        /*07e8*/ 	.short	0x010a
        /*07ea*/ 	.byte	0xff
	.zero		1


	//   ....[111]....
        /*07ec*/ 	.word	0x00009070
        /*07f0*/ 	.word	0x00000000
        /*07f4*/ 	.word	0x000000d0
        /*07f8*/ 	.short	0x010a
        /*07fa*/ 	.byte	0xff
	.zero		1


	//   ....[112]....
        /*07fc*/ 	.word	0x000090d0
        /*0800*/ 	.word	0x00000004
        /*0804*/ 	.word	0x000000f0
        /*0808*/ 	.short	0x010a
        /*080a*/ 	.byte	0xff
	.zero		1


	//   ....[113]....
        /*080c*/ 	.word	0x00009130
        /*0810*/ 	.word	0x00000000
        /*0814*/ 	.word	0x00000000
        /*0818*/ 	.short	0x010a
        /*081a*/ 	.byte	0xff
	.zero		1


	//   ....[114]....
        /*081c*/ 	.word	0x00009190
        /*0820*/ 	.word	0x00000000
        /*0824*/ 	.word	0x00000000
        /*0828*/ 	.short	0x010a
        /*082a*/ 	.byte	0xff
	.zero		1


	//   ....[115]....
        /*082c*/ 	.word	0x000091f0
        /*0830*/ 	.word	0x00000000
        /*0834*/ 	.word	0x00000000
        /*0838*/ 	.short	0x010a
        /*083a*/ 	.byte	0xff
	.zero		1


	//   ....[116]....
        /*083c*/ 	.word	0x00009250
        /*0840*/ 	.word	0x00000000
        /*0844*/ 	.word	0x000000d0
        /*0848*/ 	.short	0x010a
        /*084a*/ 	.byte	0xff
	.zero		1


	//   ....[117]....
        /*084c*/ 	.word	0x000092b0
        /*0850*/ 	.word	0x00000000
        /*0854*/ 	.word	0x000000c8
        /*0858*/ 	.short	0x010a
        /*085a*/ 	.byte	0xff
	.zero		1


	//   ....[118]....
        /*085c*/ 	.word	0x00009310
        /*0860*/ 	.word	0x00000002
        /*0864*/ 	.word	0x000000a0
        /*0868*/ 	.short	0x010a
        /*086a*/ 	.byte	0xff
	.zero		1


	//   ....[119]....
        /*086c*/ 	.word	0x00009370
        /*0870*/ 	.word	0x00000002
        /*0874*/ 	.word	0x000000a8
        /*0878*/ 	.short	0x010a
        /*087a*/ 	.byte	0xff
	.zero		1


	//   ....[120]....
        /*087c*/ 	.word	0x000093d0
        /*0880*/ 	.word	0x00000002
        /*0884*/ 	.word	0x000000b0
        /*0888*/ 	.short	0x010a
        /*088a*/ 	.byte	0xff
	.zero		1


	//   ....[121]....
        /*088c*/ 	.word	0x00009430
        /*0890*/ 	.word	0x00000000
        /*0894*/ 	.word	0x000000b8
        /*0898*/ 	.short	0x010a
        /*089a*/ 	.byte	0xff
	.zero		1


	//   ....[122]....
        /*089c*/ 	.word	0x00009490
        /*08a0*/ 	.word	0x00000000
        /*08a4*/ 	.word	0x000000a0
        /*08a8*/ 	.short	0x010a
        /*08aa*/ 	.byte	0xff
	.zero		1


	//   ....[123]....
        /*08ac*/ 	.word	0x000094f0
        /*08b0*/ 	.word	0x00000000
        /*08b4*/ 	.word	0x000000a8
        /*08b8*/ 	.short	0x010a
        /*08ba*/ 	.byte	0xff
	.zero		1


	//   ....[124]....
        /*08bc*/ 	.word	0x00009550
        /*08c0*/ 	.word	0x00000000
        /*08c4*/ 	.word	0x000000b0
        /*08c8*/ 	.short	0x010a
        /*08ca*/ 	.byte	0xff
	.zero		1


	//   ....[125]....
        /*08cc*/ 	.word	0x000095b0
        /*08d0*/ 	.word	0x00000000
        /*08d4*/ 	.word	0x000000d0
        /*08d8*/ 	.short	0x010a
        /*08da*/ 	.byte	0xff
	.zero		1


	//   ....[126]....
        /*08dc*/ 	.word	0x00009610
        /*08e0*/ 	.word	0x00000002
        /*08e4*/ 	.word	0x00000080
        /*08e8*/ 	.short	0x010a
        /*08ea*/ 	.byte	0xff
	.zero		1


	//   ....[127]....
        /*08ec*/ 	.word	0x00009660
        /*08f0*/ 	.word	0x00000046
        /*08f4*/ 	.word	0x000000e0
        /*08f8*/ 	.short	0x010a
        /*08fa*/ 	.byte	0xff
	.zero		1


	//   ....[128]....
        /*08fc*/ 	.word	0x000096b0
        /*0900*/ 	.word	0x00000004
        /*0904*/ 	.word	0x00000080
        /*0908*/ 	.short	0x010a
        /*090a*/ 	.byte	0xff
	.zero		1


	//   ....[129]....
        /*090c*/ 	.word	0x00009700
        /*0910*/ 	.word	0x00000002
        /*0914*/ 	.word	0x00000080
        /*0918*/ 	.short	0x010a
        /*091a*/ 	.byte	0xff
	.zero		1


	//   ....[130]....
        /*091c*/ 	.word	0x00009750
        /*0920*/ 	.word	0x00000003
        /*0924*/ 	.word	0x00000080
        /*0928*/ 	.short	0x010a
        /*092a*/ 	.byte	0xff
	.zero		1


	//----- nvinfo : EIATTR_NUM_MBARRIERS
	.align		4
.L_47:
        /*092c*/ 	.byte	0x03, 0x38
        /*092e*/ 	.short	0x0020


	//----- nvinfo : EIATTR_EXIT_INSTR_OFFSETS
	.align		4
        /*0930*/ 	.byte	0x04, 0x1c
        /*0932*/ 	.short	(.L_49 - .L_48)


	//   ....[0]....
.L_48:
        /*0934*/ 	.word	0x00002e70


	//   ....[1]....
        /*0938*/ 	.word	0x00003120


	//   ....[2]....
        /*093c*/ 	.word	0x00003180


	//   ....[3]....
        /*0940*/ 	.word	0x00003fd0


	//   ....[4]....
        /*0944*/ 	.word	0x00005370


	//   ....[5]....
        /*0948*/ 	.word	0x000053b0


	//   ....[6]....
        /*094c*/ 	.word	0x00008aa0


	//   ....[7]....
        /*0950*/ 	.word	0x00008b20


	//   ....[8]....
        /*0954*/ 	.word	0x00008b50


	//   ....[9]....
        /*0958*/ 	.word	0x00008bd0


	//----- nvinfo : EIATTR_MAX_THREADS
	.align		4
.L_49:
        /*095c*/ 	.byte	0x04, 0x05
        /*095e*/ 	.short	(.L_51 - .L_50)
.L_50:
        /*0960*/ 	.word	0x00000100
        /*0964*/ 	.word	0x00000001
        /*0968*/ 	.word	0x00000001


	//----- nvinfo : EIATTR_CRS_STACK_SIZE
	.align		4
.L_51:
        /*096c*/ 	.byte	0x04, 0x1e
        /*096e*/ 	.short	(.L_53 - .L_52)
.L_52:
        /*0970*/ 	.word	0x00000000


	//----- nvinfo : EIATTR_CBANK_PARAM_SIZE
	.align		4
.L_53:
        /*0974*/ 	.byte	0x03, 0x19
        /*0976*/ 	.short	0x0900


	//----- nvinfo : EIATTR_PARAM_CBANK
	.align		4
        /*0978*/ 	.byte	0x04, 0x0a
        /*097a*/ 	.short	(.L_55 - .L_54)
	.align		4
.L_54:
        /*097c*/ 	.word	index@(.nv.constant0._ZN7cutlass13device_kernelINS_4conv6kernel13ConvUniversalINS1_16ConvProblemShapeILNS1_8OperatorE0ELi3EEENS1_10collective14CollectiveConvINS1_47MainloopSm100TmaUmmaWarpSpecializedImplicitGemmILS5_0ELi8ELi3ELi1ELi2EN4cute5tupleIJNSA_1CILi1EEESD_SD_EEEEENSB_IJNSC_ILi64EEENSC_ILi128EEENSB_IJSG_EEEEEENS_10bfloat16_tESK_NSA_8TiledMMAINSA_8MMA_AtomIJNSA_20SM100_MMA_F16BF16_SSISK_SK_fLi64ELi128ELNSA_4UMMA5MajorE0ELSP_0ELNSO_7ScaleInE0ELSQ_0EEEEEENSA_6LayoutISE_NSB_IJNSC_ILi0EEESU_SU_EEEEENSB_IJNSA_10UnderscoreESX_SX_EEEEENS7_6detail27Sm100ImplicitGemmTileTraitsINSA_20SM90_TMA_LOAD_IM2COLENSA_14ComposedLayoutINSA_7SwizzleILi3ELi4ELi3EEENSA_18smem_ptr_flag_bitsILi16EEENST_INSB_IJNSC_ILi8EEESG_EEENSB_IJSG_SD_EEEEEEEvEENS11_INSA_13SM90_TMA_LOADES1C_vEEEENS_8epilogue10collective18CollectiveEpilogueINS1H_23Sm100TmaWarpSpecializedILi4ELi2ELi16ELb1ELb0EEEJSJ_NSB_IJNST_ISG_SD_EENST_INSC_ILi32EEESD_EEEEESK_NSB_IJNSB_IJllllEEESD_SU_EEESK_S1R_NS1H_6fusion15FusionCallbacksIS1L_NS1S_17LinearCombinationISK_fSK_fLNS_15FloatRoundStyleE2EEESJ_S1P_JEEENSA_5SM1004TMEM4LOAD26SM100_TMEM_LOAD_16dp256b4xES12_NS13_INS14_ILi2ELi4ELi3EEES17_NST_INSB_IJS18_S1N_EEENSB_IJS1N_SD_EEEEEEENSA_17SM75_U32x4_LDSM_NENSA_21SM90_TMA_STORE_IM2COLES26_NSA_17SM90_U32x4_STSM_NENSA_39AutoVectorizingCopyWithAssumedAlignmentILi128EEEEEEvvEEEEvNT_6ParamsE)
        /*0980*/ 	.short	0x0380
        /*0982*/ 	.short	0x0900


	//----- nvinfo : EIATTR_SW_WAR
	.align		4
.L_55:
        /*0984*/ 	.byte	0x04, 0x36
        /*0986*/ 	.short	(.L_57 - .L_56)
.L_56:
        /*0988*/ 	.word	0x00000008
.L_57:


//--------------------- .nv.callgraph             --------------------------
	.section	.nv.callgraph,"",@"SHT_CUDA_CALLGRAPH"
	.align	4
	.sectionentsize	8
	.align		4
        /*0000*/ 	.word	0x00000000
	.align		4
        /*0004*/ 	.word	0xffffffff
	.align		4
        /*0008*/ 	.word	index@(_ZN7cutlass13device_kernelINS_4conv6kernel13ConvUniversalINS1_16ConvProblemShapeILNS1_8OperatorE0ELi3EEENS1_10collective14CollectiveConvINS1_47MainloopSm100TmaUmmaWarpSpecializedImplicitGemmILS5_0ELi8ELi3ELi1ELi2EN4cute5tupleIJNSA_1CILi1EEESD_SD_EEEEENSB_IJNSC_ILi64EEENSC_ILi128EEENSB_IJSG_EEEEEENS_10bfloat16_tESK_NSA_8TiledMMAINSA_8MMA_AtomIJNSA_20SM100_MMA_F16BF16_SSISK_SK_fLi64ELi128ELNSA_4UMMA5MajorE0ELSP_0ELNSO_7ScaleInE0ELSQ_0EEEEEENSA_6LayoutISE_NSB_IJNSC_ILi0EEESU_SU_EEEEENSB_IJNSA_10UnderscoreESX_SX_EEEEENS7_6detail27Sm100ImplicitGemmTileTraitsINSA_20SM90_TMA_LOAD_IM2COLENSA_14ComposedLayoutINSA_7SwizzleILi3ELi4ELi3EEENSA_18smem_ptr_flag_bitsILi16EEENST_INSB_IJNSC_ILi8EEESG_EEENSB_IJSG_SD_EEEEEEEvEENS11_INSA_13SM90_TMA_LOADES1C_vEEEENS_8epilogue10collective18CollectiveEpilogueINS1H_23Sm100TmaWarpSpecializedILi4ELi2ELi16ELb1ELb0EEEJSJ_NSB_IJNST_ISG_SD_EENST_INSC_ILi32EEESD_EEEEESK_NSB_IJNSB_IJllllEEESD_SU_EEESK_S1R_NS1H_6fusion15FusionCallbacksIS1L_NS1S_17LinearCombinationISK_fSK_fLNS_15FloatRoundStyleE2EEESJ_S1P_JEEENSA_5SM1004TMEM4LOAD26SM100_TMEM_LOAD_16dp256b4xES12_NS13_INS14_ILi2ELi4ELi3EEES17_NST_INSB_IJS18_S1N_EEENSB_IJS1N_SD_EEEEEEENSA_17SM75_U32x4_LDSM_NENSA_21SM90_TMA_STORE_IM2COLES26_NSA_17SM90_U32x4_STSM_NENSA_39AutoVectorizingCopyWithAssumedAlignmentILi128EEEEEEvvEEEEvNT_6ParamsE)
	.align		4
        /*000c*/ 	.word	index@(__assertfail)
	.align		4
        /*0010*/ 	.word	0x00000000
	.align		4
        /*0014*/ 	.word	0xfffffffe
	.align		4
        /*0018*/ 	.word	0x00000000
	.align		4
        /*001c*/ 	.word	0xfffffffd
	.align		4
        /*0020*/ 	.word	0x00000000
	.align		4
        /*0024*/ 	.word	0xfffffffc


//--------------------- .nv.constant4             --------------------------
	.section	.nv.constant4,"a",@progbits
	.align	8
	.align		8
.nv.constant4:
        /*0000*/ 	.dword	__assertfail
	.align		8
        /*0008*/ 	.dword	__unnamed_1
	.align		8
        /*0010*/ 	.dword	__unnamed_2
	.align		8
        /*0018*/ 	.dword	_ZN39_INTERNAL_3eb572d5_4_k_cu_52f1417d_31194cuda3std3__45__cpo5beginE
	.align		8
        /*0020*/ 	.dword	_ZN39_INTERNAL_3eb572d5_4_k_cu_52f1417d_31194cuda3std3__45__cpo3endE
	.align		8
        /*0028*/ 	.dword	_ZN39_INTERNAL_3eb572d5_4_k_cu_52f1417d_31194cuda3std3__45__cpo6cbeginE
	.align		8
        /*0030*/ 	.dword	_ZN39_INTERNAL_3eb572d5_4_k_cu_52f1417d_31194cuda3std3__45__cpo4cendE
	.align		8
        /*0038*/ 	.dword	_ZN39_INTERNAL_3eb572d5_4_k_cu_52f1417d_31194cuda3std3__441_GLOBAL__N__3eb572d5_4_k_cu_52f1417d_31196ignoreE
	.align		8
        /*0040*/ 	.dword	_ZN39_INTERNAL_3eb572d5_4_k_cu_52f1417d_31194cuda3std3__419piecewise_constructE
	.align		8
        /*0048*/ 	.dword	_ZN39_INTERNAL_3eb572d5_4_k_cu_52f1417d_31194cuda3std3__48in_placeE
	.align		8
        /*0050*/ 	.dword	_ZN39_INTERNAL_3eb572d5_4_k_cu_52f1417d_31194cuda3std6ranges3__45__cpo4swapE
	.align		8
        /*0058*/ 	.dword	_ZN39_INTERNAL_3eb572d5_4_k_cu_52f1417d_31194cuda3std6ranges3__45__cpo9iter_moveE
	.align		8
        /*0060*/ 	.dword	_ZN39_INTERNAL_3eb572d5_4_k_cu_52f1417d_31194cute7productE
	.align		8
        /*0068*/ 	.dword	_ZN39_INTERNAL_3eb572d5_4_k_cu_52f1417d_31194cute1_E
	.align		8
        /*0070*/ 	.dword	$str$27
	.align		8
        /*0078*/ 	.dword	$str$28
	.align		8
        /*0080*/ 	.dword	$str$29
	.align		8
        /*0088*/ 	.dword	$str$30


//--------------------- .text._ZN7cutlass13device_kernelINS_4conv6kernel13ConvUniversalINS1_16ConvProblemShapeILNS1_8OperatorE0ELi3EEENS1_10collective14CollectiveConvINS1_47MainloopSm100TmaUmmaWarpSpecializedImplicitGemmILS5_0ELi8ELi3ELi1ELi2EN4cute5tupleIJNSA_1CILi1EEESD_SD_EEEEENSB_IJNSC_ILi64EEENSC_ILi128EEENSB_IJSG_EEEEEENS_10bfloat16_tESK_NSA_8TiledMMAINSA_8MMA_AtomIJNSA_20SM100_MMA_F16BF16_SSISK_SK_fLi64ELi128ELNSA_4UMMA5MajorE0ELSP_0ELNSO_7ScaleInE0ELSQ_0EEEEEENSA_6LayoutISE_NSB_IJNSC_ILi0EEESU_SU_EEEEENSB_IJNSA_10UnderscoreESX_SX_EEEEENS7_6detail27Sm100ImplicitGemmTileTraitsINSA_20SM90_TMA_LOAD_IM2COLENSA_14ComposedLayoutINSA_7SwizzleILi3ELi4ELi3EEENSA_18smem_ptr_flag_bitsILi16EEENST_INSB_IJNSC_ILi8EEESG_EEENSB_IJSG_SD_EEEEEEEvEENS11_INSA_13SM90_TMA_LOADES1C_vEEEENS_8epilogue10collective18CollectiveEpilogueINS1H_23Sm100TmaWarpSpecializedILi4ELi2ELi16ELb1ELb0EEEJSJ_NSB_IJNST_ISG_SD_EENST_INSC_ILi32EEESD_EEEEESK_NSB_IJNSB_IJllllEEESD_SU_EEESK_S1R_NS1H_6fusion15FusionCallbacksIS1L_NS1S_17LinearCombinationISK_fSK_fLNS_15FloatRoundStyleE2EEESJ_S1P_JEEENSA_5SM1004TMEM4LOAD26SM100_TMEM_LOAD_16dp256b4xES12_NS13_INS14_ILi2ELi4ELi3EEES17_NST_INSB_IJS18_S1N_EEENSB_IJS1N_SD_EEEEEEENSA_17SM75_U32x4_LDSM_NENSA_21SM90_TMA_STORE_IM2COLES26_NSA_17SM90_U32x4_STSM_NENSA_39AutoVectorizingCopyWithAssumedAlignmentILi128EEEEEEvvEEEEvNT_6ParamsE --------------------------
	.section	.text._ZN7cutlass13device_kernelINS_4conv6kernel13ConvUniversalINS1_16ConvProblemShapeILNS1_8OperatorE0ELi3EEENS1_10collective14CollectiveConvINS1_47MainloopSm100TmaUmmaWarpSpecializedImplicitGemmILS5_0ELi8ELi3ELi1ELi2EN4cute5tupleIJNSA_1CILi1EEESD_SD_EEEEENSB_IJNSC_ILi64EEENSC_ILi128EEENSB_IJSG_EEEEEENS_10bfloat16_tESK_NSA_8TiledMMAINSA_8MMA_AtomIJNSA_20SM100_MMA_F16BF16_SSISK_SK_fLi64ELi128ELNSA_4UMMA5MajorE0ELSP_0ELNSO_7ScaleInE0ELSQ_0EEEEEENSA_6LayoutISE_NSB_IJNSC_ILi0EEESU_SU_EEEEENSB_IJNSA_10UnderscoreESX_SX_EEEEENS7_6detail27Sm100ImplicitGemmTileTraitsINSA_20SM90_TMA_LOAD_IM2COLENSA_14ComposedLayoutINSA_7SwizzleILi3ELi4ELi3EEENSA_18smem_ptr_flag_bitsILi16EEENST_INSB_IJNSC_ILi8EEESG_EEENSB_IJSG_SD_EEEEEEEvEENS11_INSA_13SM90_TMA_LOADES1C_vEEEENS_8epilogue10collective18CollectiveEpilogueINS1H_23Sm100TmaWarpSpecializedILi4ELi2ELi16ELb1ELb0EEEJSJ_NSB_IJNST_ISG_SD_EENST_INSC_ILi32EEESD_EEEEESK_NSB_IJNSB_IJllllEEESD_SU_EEESK_S1R_NS1H_6fusion15FusionCallbacksIS1L_NS1S_17LinearCombinationISK_fSK_fLNS_15FloatRoundStyleE2EEESJ_S1P_JEEENSA_5SM1004TMEM4LOAD26SM100_TMEM_LOAD_16dp256b4xES12_NS13_INS14_ILi2ELi4ELi3EEES17_NST_INSB_IJS18_S1N_EEENSB_IJS1N_SD_EEEEEEENSA_17SM75_U32x4_LDSM_NENSA_21SM90_TMA_STORE_IM2COLES26_NSA_17SM90_U32x4_STSM_NENSA_39AutoVectorizingCopyWithAssumedAlignmentILi128EEEEEEvvEEEEvNT_6ParamsE,"ax",@progbits
	.align	128
.text._ZN7cutlass13device_kernelINS_4conv6kernel13ConvUniversalINS1_16ConvProblemShapeILNS1_8OperatorE0ELi3EEENS1_10collective14CollectiveConvINS1_47MainloopSm100TmaUmmaWarpSpecializedImplicitGemmILS5_0ELi8ELi3ELi1ELi2EN4cute5tupleIJNSA_1CILi1EEESD_SD_EEEEENSB_IJNSC_ILi64EEENSC_ILi128EEENSB_IJSG_EEEEEENS_10bfloat16_tESK_NSA_8TiledMMAINSA_8MMA_AtomIJNSA_20SM100_MMA_F16BF16_SSISK_SK_fLi64ELi128ELNSA_4UMMA5MajorE0ELSP_0ELNSO_7ScaleInE0ELSQ_0EEEEEENSA_6LayoutISE_NSB_IJNSC_ILi0EEESU_SU_EEEEENSB_IJNSA_10UnderscoreESX_SX_EEEEENS7_6detail27Sm100ImplicitGemmTileTraitsINSA_20SM90_TMA_LOAD_IM2COLENSA_14ComposedLayoutINSA_7SwizzleILi3ELi4ELi3EEENSA_18smem_ptr_flag_bitsILi16EEENST_INSB_IJNSC_ILi8EEESG_EEENSB_IJSG_SD_EEEEEEEvEENS11_INSA_13SM90_TMA_LOADES1C_vEEEENS_8epilogue10collective18CollectiveEpilogueINS1H_23Sm100TmaWarpSpecializedILi4ELi2ELi16ELb1ELb0EEEJSJ_NSB_IJNST_ISG_SD_EENST_INSC_ILi32EEESD_EEEEESK_NSB_IJNSB_IJllllEEESD_SU_EEESK_S1R_NS1H_6fusion15FusionCallbacksIS1L_NS1S_17LinearCombinationISK_fSK_fLNS_15FloatRoundStyleE2EEESJ_S1P_JEEENSA_5SM1004TMEM4LOAD26SM100_TMEM_LOAD_16dp256b4xES12_NS13_INS14_ILi2ELi4ELi3EEES17_NST_INSB_IJS18_S1N_EEENSB_IJS1N_SD_EEEEEEENSA_17SM75_U32x4_LDSM_NENSA_21SM90_TMA_STORE_IM2COLES26_NSA_17SM90_U32x4_STSM_NENSA_39AutoVectorizingCopyWithAssumedAlignmentILi128EEEEEEvvEEEEvNT_6ParamsE:
        .type           _ZN7cutlass13device_kernelINS_4conv6kernel13ConvUniversalINS1_16ConvProblemShapeILNS1_8OperatorE0ELi3EEENS1_10collective14CollectiveConvINS1_47MainloopSm100TmaUmmaWarpSpecializedImplicitGemmILS5_0ELi8ELi3ELi1ELi2EN4cute5tupleIJNSA_1CILi1EEESD_SD_EEEEENSB_IJNSC_ILi64EEENSC_ILi128EEENSB_IJSG_EEEEEENS_10bfloat16_tESK_NSA_8TiledMMAINSA_8MMA_AtomIJNSA_20SM100_MMA_F16BF16_SSISK_SK_fLi64ELi128ELNSA_4UMMA5MajorE0ELSP_0ELNSO_7ScaleInE0ELSQ_0EEEEEENSA_6LayoutISE_NSB_IJNSC_ILi0EEESU_SU_EEEEENSB_IJNSA_10UnderscoreESX_SX_EEEEENS7_6detail27Sm100ImplicitGemmTileTraitsINSA_20SM90_TMA_LOAD_IM2COLENSA_14ComposedLayoutINSA_7SwizzleILi3ELi4ELi3EEENSA_18smem_ptr_flag_bitsILi16EEENST_INSB_IJNSC_ILi8EEESG_EEENSB_IJSG_SD_EEEEEEEvEENS11_INSA_13SM90_TMA_LOADES1C_vEEEENS_8epilogue10collective18CollectiveEpilogueINS1H_23Sm100TmaWarpSpecializedILi4ELi2ELi16ELb1ELb0EEEJSJ_NSB_IJNST_ISG_SD_EENST_INSC_ILi32EEESD_EEEEESK_NSB_IJNSB_IJllllEEESD_SU_EEESK_S1R_NS1H_6fusion15FusionCallbacksIS1L_NS1S_17LinearCombinationISK_fSK_fLNS_15FloatRoundStyleE2EEESJ_S1P_JEEENSA_5SM1004TMEM4LOAD26SM100_TMEM_LOAD_16dp256b4xES12_NS13_INS14_ILi2ELi4ELi3EEES17_NST_INSB_IJS18_S1N_EEENSB_IJS1N_SD_EEEEEEENSA_17SM75_U32x4_LDSM_NENSA_21SM90_TMA_STORE_IM2COLES26_NSA_17SM90_U32x4_STSM_NENSA_39AutoVectorizingCopyWithAssumedAlignmentILi128EEEEEEvvEEEEvNT_6ParamsE,@function
        .size           _ZN7cutlass13device_kernelINS_4conv6kernel13ConvUniversalINS1_16ConvProblemShapeILNS1_8OperatorE0ELi3EEENS1_10collective14CollectiveConvINS1_47MainloopSm100TmaUmmaWarpSpecializedImplicitGemmILS5_0ELi8ELi3ELi1ELi2EN4cute5tupleIJNSA_1CILi1EEESD_SD_EEEEENSB_IJNSC_ILi64EEENSC_ILi128EEENSB_IJSG_EEEEEENS_10bfloat16_tESK_NSA_8TiledMMAINSA_8MMA_AtomIJNSA_20SM100_MMA_F16BF16_SSISK_SK_fLi64ELi128ELNSA_4UMMA5MajorE0ELSP_0ELNSO_7ScaleInE0ELSQ_0EEEEEENSA_6LayoutISE_NSB_IJNSC_ILi0EEESU_SU_EEEEENSB_IJNSA_10UnderscoreESX_SX_EEEEENS7_6detail27Sm100ImplicitGemmTileTraitsINSA_20SM90_TMA_LOAD_IM2COLENSA_14ComposedLayoutINSA_7SwizzleILi3ELi4ELi3EEENSA_18smem_ptr_flag_bitsILi16EEENST_INSB_IJNSC_ILi8EEESG_EEENSB_IJSG_SD_EEEEEEEvEENS11_INSA_13SM90_TMA_LOADES1C_vEEEENS_8epilogue10collective18CollectiveEpilogueINS1H_23Sm100TmaWarpSpecializedILi4ELi2ELi16ELb1ELb0EEEJSJ_NSB_IJNST_ISG_SD_EENST_INSC_ILi32EEESD_EEEEESK_NSB_IJNSB_IJllllEEESD_SU_EEESK_S1R_NS1H_6fusion15FusionCallbacksIS1L_NS1S_17LinearCombinationISK_fSK_fLNS_15FloatRoundStyleE2EEESJ_S1P_JEEENSA_5SM1004TMEM4LOAD26SM100_TMEM_LOAD_16dp256b4xES12_NS13_INS14_ILi2ELi4ELi3EEES17_NST_INSB_IJS18_S1N_EEENSB_IJS1N_SD_EEEEEEENSA_17SM75_U32x4_LDSM_NENSA_21SM90_TMA_STORE_IM2COLES26_NSA_17SM90_U32x4_STSM_NENSA_39AutoVectorizingCopyWithAssumedAlignmentILi128EEEEEEvvEEEEvNT_6ParamsE,(.L_x_178 - _ZN7cutlass13device_kernelINS_4conv6kernel13ConvUniversalINS1_16ConvProblemShapeILNS1_8OperatorE0ELi3EEENS1_10collective14CollectiveConvINS1_47MainloopSm100TmaUmmaWarpSpecializedImplicitGemmILS5_0ELi8ELi3ELi1ELi2EN4cute5tupleIJNSA_1CILi1EEESD_SD_EEEEENSB_IJNSC_ILi64EEENSC_ILi128EEENSB_IJSG_EEEEEENS_10bfloat16_tESK_NSA_8TiledMMAINSA_8MMA_AtomIJNSA_20SM100_MMA_F16BF16_SSISK_SK_fLi64ELi128ELNSA_4UMMA5MajorE0ELSP_0ELNSO_7ScaleInE0ELSQ_0EEEEEENSA_6LayoutISE_NSB_IJNSC_ILi0EEESU_SU_EEEEENSB_IJNSA_10UnderscoreESX_SX_EEEEENS7_6detail27Sm100ImplicitGemmTileTraitsINSA_20SM90_TMA_LOAD_IM2COLENSA_14ComposedLayoutINSA_7SwizzleILi3ELi4ELi3EEENSA_18smem_ptr_flag_bitsILi16EEENST_INSB_IJNSC_ILi8EEESG_EEENSB_IJSG_SD_EEEEEEEvEENS11_INSA_13SM90_TMA_LOADES1C_vEEEENS_8epilogue10collective18CollectiveEpilogueINS1H_23Sm100TmaWarpSpecializedILi4ELi2ELi16ELb1ELb0EEEJSJ_NSB_IJNST_ISG_SD_EENST_INSC_ILi32EEESD_EEEEESK_NSB_IJNSB_IJllllEEESD_SU_EEESK_S1R_NS1H_6fusion15FusionCallbacksIS1L_NS1S_17LinearCombinationISK_fSK_fLNS_15FloatRoundStyleE2EEESJ_S1P_JEEENSA_5SM1004TMEM4LOAD26SM100_TMEM_LOAD_16dp256b4xES12_NS13_INS14_ILi2ELi4ELi3EEES17_NST_INSB_IJS18_S1N_EEENSB_IJS1N_SD_EEEEEEENSA_17SM75_U32x4_LDSM_NENSA_21SM90_TMA_STORE_IM2COLES26_NSA_17SM90_U32x4_STSM_NENSA_39AutoVectorizingCopyWithAssumedAlignmentILi128EEEEEEvvEEEEvNT_6ParamsE)
        .other          _ZN7cutlass13device_kernelINS_4conv6kernel13ConvUniversalINS1_16ConvProblemShapeILNS1_8OperatorE0ELi3EEENS1_10collective14CollectiveConvINS1_47MainloopSm100TmaUmmaWarpSpecializedImplicitGemmILS5_0ELi8ELi3ELi1ELi2EN4cute5tupleIJNSA_1CILi1EEESD_SD_EEEEENSB_IJNSC_ILi64EEENSC_ILi128EEENSB_IJSG_EEEEEENS_10bfloat16_tESK_NSA_8TiledMMAINSA_8MMA_AtomIJNSA_20SM100_MMA_F16BF16_SSISK_SK_fLi64ELi128ELNSA_4UMMA5MajorE0ELSP_0ELNSO_7ScaleInE0ELSQ_0EEEEEENSA_6LayoutISE_NSB_IJNSC_ILi0EEESU_SU_EEEEENSB_IJNSA_10UnderscoreESX_SX_EEEEENS7_6detail27Sm100ImplicitGemmTileTraitsINSA_20SM90_TMA_LOAD_IM2COLENSA_14ComposedLayoutINSA_7SwizzleILi3ELi4ELi3EEENSA_18smem_ptr_flag_bitsILi16EEENST_INSB_IJNSC_ILi8EEESG_EEENSB_IJSG_SD_EEEEEEEvEENS11_INSA_13SM90_TMA_LOADES1C_vEEEENS_8epilogue10collective18CollectiveEpilogueINS1H_23Sm100TmaWarpSpecializedILi4ELi2ELi16ELb1ELb0EEEJSJ_NSB_IJNST_ISG_SD_EENST_INSC_ILi32EEESD_EEEEESK_NSB_IJNSB_IJllllEEESD_SU_EEESK_S1R_NS1H_6fusion15FusionCallbacksIS1L_NS1S_17LinearCombinationISK_fSK_fLNS_15FloatRoundStyleE2EEESJ_S1P_JEEENSA_5SM1004TMEM4LOAD26SM100_TMEM_LOAD_16dp256b4xES12_NS13_INS14_ILi2ELi4ELi3EEES17_NST_INSB_IJS18_S1N_EEENSB_IJS1N_SD_EEEEEEENSA_17SM75_U32x4_LDSM_NENSA_21SM90_TMA_STORE_IM2COLES26_NSA_17SM90_U32x4_STSM_NENSA_39AutoVectorizingCopyWithAssumedAlignmentILi128EEEEEEvvEEEEvNT_6ParamsE,@"STO_CUDA_ENTRY STV_DEFAULT"
_ZN7cutlass13device_kernelINS_4conv6kernel13ConvUniversalINS1_16ConvProblemShapeILNS1_8OperatorE0ELi3EEENS1_10collective14CollectiveConvINS1_47MainloopSm100TmaUmmaWarpSpecializedImplicitGemmILS5_0ELi8ELi3ELi1ELi2EN4cute5tupleIJNSA_1CILi1EEESD_SD_EEEEENSB_IJNSC_ILi64EEENSC_ILi128EEENSB_IJSG_EEEEEENS_10bfloat16_tESK_NSA_8TiledMMAINSA_8MMA_AtomIJNSA_20SM100_MMA_F16BF16_SSISK_SK_fLi64ELi128ELNSA_4UMMA5MajorE0ELSP_0ELNSO_7ScaleInE0ELSQ_0EEEEEENSA_6LayoutISE_NSB_IJNSC_ILi0EEESU_SU_EEEEENSB_IJNSA_10UnderscoreESX_SX_EEEEENS7_6detail27Sm100ImplicitGemmTileTraitsINSA_20SM90_TMA_LOAD_IM2COLENSA_14ComposedLayoutINSA_7SwizzleILi3ELi4ELi3EEENSA_18smem_ptr_flag_bitsILi16EEENST_INSB_IJNSC_ILi8EEESG_EEENSB_IJSG_SD_EEEEEEEvEENS11_INSA_13SM90_TMA_LOADES1C_vEEEENS_8epilogue10collective18CollectiveEpilogueINS1H_23Sm100TmaWarpSpecializedILi4ELi2ELi16ELb1ELb0EEEJSJ_NSB_IJNST_ISG_SD_EENST_INSC_ILi32EEESD_EEEEESK_NSB_IJNSB_IJllllEEESD_SU_EEESK_S1R_NS1H_6fusion15FusionCallbacksIS1L_NS1S_17LinearCombinationISK_fSK_fLNS_15FloatRoundStyleE2EEESJ_S1P_JEEENSA_5SM1004TMEM4LOAD26SM100_TMEM_LOAD_16dp256b4xES12_NS13_INS14_ILi2ELi4ELi3EEES17_NST_INSB_IJS18_S1N_EEENSB_IJS1N_SD_EEEEEEENSA_17SM75_U32x4_LDSM_NENSA_21SM90_TMA_STORE_IM2COLES26_NSA_17SM90_U32x4_STSM_NENSA_39AutoVectorizingCopyWithAssumedAlignmentILi128EEEEEEvvEEEEvNT_6ParamsE:
[----:B------:R-:W1:Y:S01]  /*0000*/  LDC R1, c[0x0][0x37c] ;  /* 0x0000df00ff017b82 */ /* 0x000e620000000800 */
[----:B------:R-:W2:Y:S01]  /*0010*/  S2R R50, SR_TID.X ;  /* 0x0000000000327919 */ /* 0x000ea20000002100 */
[----:B------:R-:W3:Y:S01]  /*0020*/  LDCU.64 UR8, c[0x0][0x990] ;  /* 0x00013200ff0877ac */ /* 0x000ee20008000a00 */
[----:B-1----:R-:W-:Y:S01]  /*0030*/  VIADD R1, R1, 0xfffffff8 ;  /* 0xfffffff801017836 */ /* 0x002fe20000000000 */
[----:B------:R-:W-:Y:S02]  /*0040*/  PRMT R51, RZ, 0x7610, R51 ;  /* 0x00007610ff337816 */ /* 0x000fe40000000033 */
[----:B------:R-:W-:Y:S01]  /*0050*/  ELECT P3, URZ, PT ;  /* 0x0000000000ff782f */ /* 0x000fe20003860000 */
[----:B---3--:R-:W-:-:S04]  /*0060*/  UISETP.NE.U32.AND UP0, UPT, UR8, URZ, UPT ;  /* 0x000000ff0800728c */ /* 0x008fc8000bf05070 */
[----:B------:R-:W-:Y:S01]  /*0070*/  UISETP.NE.AND.EX UP0, UPT, UR9, URZ, UPT, UP0 ;  /* 0x000000ff0900728c */ /* 0x000fe2000bf05300 */
[----:B--2---:R-:W-:-:S05]  /*0080*/  SHF.R.U32.HI R52, RZ, 0x5, R50 ;  /* 0x00000005ff347819 */ /* 0x004fca0000011632 */
[----:B------:R-:W1:Y:S02]  /*0090*/  SHFL.IDX PT, R0, R52, RZ, 0x1f ;  /* 0x00001fff34007589 */ /* 0x000e6400000e0000 */
[----:B-1----:R-:W-:Y:S01]  /*00a0*/  R2UR UR18, R0 ;  /* 0x00000000001272ca */ /* 0x002fe200000e0000 */
[----:B------:R-:W-:-:S14]  /*00b0*/  BRA.U UP0, `(.L_x_0) ;  /* 0x0000000100307547 */ /* 0x000fdc000b800000 */
[----:B------:R-:W1:Y:S02]  /*00c0*/  LDCU.64 UR4, c[0x0][0x988] ;  /* 0x00013100ff0477ac */ /* 0x000e640008000a00 */
[----:B-1----:R-:W-:-:S04]  /*00d0*/  UISETP.NE.U32.AND UP0, UPT, UR4, URZ, UPT ;  /* 0x000000ff0400728c */ /* 0x002fc8000bf05070 */
[----:B------:R-:W-:-:S09]  /*00e0*/  UISETP.NE.AND.EX UP0, UPT, UR5, URZ, UPT, UP0 ;  /* 0x000000ff0500728c */ /* 0x000fd2000bf05300 */
[----:B------:R-:W-:Y:S05]  /*00f0*/  BRA.U !UP0, `(.L_x_1) ;  /* 0x0000000108147547 */ /* 0x000fea000b800000 */
[----:B------:R-:W1:Y:S01]  /*0100*/  LDC.64 R2, c[0x0][0x988] ;  /* 0x00026200ff027b82 */ /* 0x000e620000000a00 */
[----:B------:R-:W1:Y:S02]  /*0110*/  LDCU.64 UR4, c[0x0][0x358] ;  /* 0x00006b00ff0477ac */ /* 0x000e640008000a00 */
[----:B-1----:R1:W5:Y:S01]  /*0120*/  LDG.E R27, desc[UR4][R2.64] ;  /* 0x00000004021b7981 */ /* 0x002362000c1e1900 */
[----:B------:R-:W-:Y:S01]  /*0130*/  HFMA2 R51, -RZ, RZ, 0, 5.9604644775390625e-08 ;  /* 0x00000001ff337431 */ /* 0x000fe200000001ff */
[----:B------:R-:W-:Y:S05]  /*0140*/  BRA `(.L_x_0) ;  /* 0x00000000000c7947 */ /* 0x000fea0003800000 */
.L_x_1:
[----:B------:R-:W1:Y:S01]  /*0150*/  LDCU UR4, c[0x0][0x980] ;  /* 0x00013000ff0477ac */ /* 0x000e620008000800 */
[----:B------:R-:W-:Y:S01]  /*0160*/  HFMA2 R51, -RZ, RZ, 0, 5.9604644775390625e-08 ;  /* 0x00000001ff337431 */ /* 0x000fe200000001ff */
[----:B-1----:R-:W-:-:S07]  /*0170*/  MOV R27, UR4 ;  /* 0x00000004001b7c02 */ /* 0x002fce0008000f00 */
.L_x_0:
[----:B------:R-:W2:Y:S02]  /*0180*/  LDCU.64 UR4, c[0x0][0x9b0] ;  /* 0x00013600ff0477ac */ /* 0x000ea40008000a00 */
[----:B--2---:R-:W-:-:S04]  /*0190*/  UISETP.NE.U32.AND UP0, UPT, UR4, URZ, UPT ;  /* 0x000000ff0400728c */ /* 0x004fc8000bf05070 */
[----:B------:R-:W-:-:S09]  /*01a0*/  UISETP.NE.AND.EX UP0, UPT, UR5, URZ, UPT, UP0 ;  /* 0x000000ff0500728c */ /* 0x000fd2000bf05300 */
[----:B------:R-:W-:Y:S05]  /*01b0*/  BRA.U UP0, `(.L_x_2) ;  /* 0x0000000100287547 */ /* 0x000fea000b800000 */
[----:B------:R-:W2:Y:S02]  /*01c0*/  LDCU.64 UR4, c[0x0][0x9a8] ;  /* 0x00013500ff0477ac */ /* 0x000ea40008000a00 */
[----:B--2---:R-:W-:-:S04]  /*01d0*/  UISETP.NE.U32.AND UP0, UPT, UR4, URZ, UPT ;  /* 0x000000ff0400728c */ /* 0x004fc8000bf05070 */
[----:B------:R-:W-:-:S09]  /*01e0*/  UISETP.NE.AND.EX UP0, UPT, UR5, URZ, UPT, UP0 ;  /* 0x000000ff0500728c */ /* 0x000fd2000bf05300 */
[----:B------:R-:W-:Y:S05]  /*01f0*/  BRA.U !UP0, `(.L_x_3) ;  /* 0x0000000108107547 */ /* 0x000fea000b800000 */
[----:B------:R-:W2:Y:S01]  /*0200*/  LDC.64 R24, c[0x0][0x9a8] ;  /* 0x00026a00ff187b82 */ /* 0x000ea20000000a00 */
[----:B------:R-:W2:Y:S02]  /*0210*/  LDCU.64 UR4, c[0x0][0x358] ;  /* 0x00006b00ff0477ac */ /* 0x000ea40008000a00 */
[----:B--2---:R2:W5:Y:S01]  /*0220*/  LDG.E R24, desc[UR4][R24.64] ;  /* 0x0000000418187981 */ /* 0x004562000c1e1900 */
[----:B------:R-:W-:Y:S05]  /*0230*/  BRA `(.L_x_2) ;  /* 0x0000000000087947 */ /* 0x000fea0003800000 */
.L_x_3:
[----:B------:R-:W2:Y:S02]  /*0240*/  LDCU UR4, c[0x0][0x9a0] ;  /* 0x00013400ff0477ac */ /* 0x000ea40008000800 */
[----:B--2---:R-:W-:Y:S02]  /*0250*/  MOV R24, UR4 ;  /* 0x0000000400187c02 */ /* 0x004fe40008000f00 */
.L_x_2:
[----:B------:R-:W-:Y:S01]  /*0260*/  IMAD.U32 R0, RZ, RZ, UR18 ;  /* 0x00000012ff007e24 */ /* 0x000fe2000f8e00ff */
[----:B------:R-:W-:Y:S04]  /*0270*/  BSSY.RECONVERGENT B0, `(.L_x_4) ;  /* 0x000000c000007945 */ /* 0x000fe80003800200 */
[C---:B------:R-:W-:Y:S02]  /*0280*/  ISETP.NE.OR P1, PT, R0.reuse, 0x1, !P3 ;  /* 0x000000010000780c */ /* 0x040fe40005f25670 */
[----:B------:R-:W-:-:S11]  /*0290*/  ISETP.NE.OR P0, PT, R0, 0x3, !P3 ;  /* 0x000000030000780c */ /* 0x000fd60005f05670 */
[----:B------:R-:W-:Y:S05]  /*02a0*/  @P1 BRA `(.L_x_5) ;  /* 0x0000000000201947 */ /* 0x000fea0003800000 */
[----:B------:R-:W3:Y:S02]  /*02b0*/  LDCU.64 UR4, c[0x0][0x348] ;  /* 0x00006900ff0477ac */ /* 0x000ee40008000a00 */
[----:B---3--:R-:W-:Y:S02]  /*02c0*/  UIADD3 UR6, UP1, UPT, UR4, 0x80, URZ ;  /* 0x0000008004067890 */ /* 0x008fe4000ff3e0ff */
[----:B------:R-:W-:Y:S02]  /*02d0*/  UIADD3 UR4, UP0, UPT, UR4, 0x200, URZ ;  /* 0x0000020004047890 */ /* 0x000fe4000ff1e0ff */
[----:B------:R-:W-:Y:S02]  /*02e0*/  UIADD3.X UR7, UPT, UPT, URZ, UR5, URZ, UP1, !UPT ;  /* 0x00000005ff077290 */ /* 0x000fe40008ffe4ff */
[----:B------:R-:W-:-:S07]  /*02f0*/  UIADD3.X UR5, UPT, UPT, URZ, UR5, URZ, UP0, !UPT ;  /* 0x00000005ff057290 */ /* 0x000fce00087fe4ff */
[----:B------:R3:W-:Y:S02]  /*0300*/  UTMACCTL.PF [UR6] ;  /* 0x00000000060079b9 */ /* 0x0007e40008040000 */
[----:B------:R3:W-:Y:S02]  /*0310*/  UTMACCTL.PF [UR4] ;  /* 0x00000000040079b9 */ /* 0x0007e40008040000 */
[----:B---3--:R-:W-:Y:S01]  /*0320*/  NOP ;  /* 0x0000000000007918 */ /* 0x008fe20000000000 */
.L_x_5:
[----:B------:R-:W-:Y:S05]  /*0330*/  BSYNC.RECONVERGENT B0 ;  /* 0x0000000000007941 */ /* 0x000fea0003800200 */
.L_x_4:
[----:B------:R-:W-:Y:S04]  /*0340*/  BSSY.RECONVERGENT B0, `(.L_x_6) ;  /* 0x000000a000007945 */ /* 0x000fe80003800200 */
        /* <DEDUP_REMOVED lines=9> */
.L_x_7:
[----:B------:R-:W-:Y:S05]  /*03e0*/  BSYNC.RECONVERGENT B0 ;  /* 0x0000000000007941 */ /* 0x000fea0003800200 */
.L_x_6:
[----:B------:R-:W3:Y:S01]  /*03f0*/  LDCU.64 UR4, c[0x0][0x988] ;  /* 0x00013100ff0477ac */ /* 0x000ee20008000a00 */
[----:B------:R-:W-:Y:S02]  /*0400*/  UISETP.EQ.U32.AND UP2, UPT, UR8, URZ, UPT ;  /* 0x000000ff0800728c */ /* 0x000fe4000bf42070 */
[----:B------:R-:W-:Y:S02]  /*0410*/  UPLOP3.LUT UP3, UPT, UPT, UPT, UPT, 0x80, 0x8 ;  /* 0x000000000008789c */ /* 0x000fe40003f6f070 */
[----:B---3--:R-:W-:-:S04]  /*0420*/  UISETP.NE.U32.AND UP0, UPT, UR4, URZ, UPT ;  /* 0x000000ff0400728c */ /* 0x008fc8000bf05070 */
[----:B------:R-:W-:-:S04]  /*0430*/  UISETP.NE.AND.EX UP1, UPT, UR5, URZ, UPT, UP0 ;  /* 0x000000ff0500728c */ /* 0x000fc8000bf25300 */
[----:B------:R-:W-:-:S04]  /*0440*/  UISETP.EQ.OR.EX UP4, UPT, UR9, URZ, !UP1, UP2 ;  /* 0x000000ff0900728c */ /* 0x000fc8000cf82720 */
[----:B------:R-:W-:-:S06]  /*0450*/  UP2UR UR4, UPR, URZ, 0x10 ;  /* 0x00000010ff047883 */ /* 0x000fcc0008000000 */
[----:B------:R-:W-:Y:S01]  /*0460*/  MOV R59, UR4 ;  /* 0x00000004003b7c02 */ /* 0x000fe20008000f00 */
[----:B------:R-:W-:Y:S06]  /*0470*/  BRA.U !UP4, `(.L_x_8) ;  /* 0x000000010c207547 */ /* 0x000fec000b800000 */
[----:B------:R-:W-:Y:S01]  /*0480*/  UISETP.NE.U32.AND UP2, UPT, UR8, URZ, UPT ;  /* 0x000000ff0800728c */ /* 0x000fe2000bf45070 */
[----:B-----5:R-:W-:Y:S01]  /*0490*/  FSETP.NEU.AND P0, PT, R27, RZ, PT ;  /* 0x000000ff1b00720b */ /* 0x020fe20003f0d000 */
[----:B------:R-:W-:Y:S02]  /*04a0*/  USEL UR4, URZ, 0xffffffff, UP1 ;  /* 0xffffffffff047887 */ /* 0x000fe40008800000 */
[----:B------:R-:W-:-:S10]  /*04b0*/  UISETP.NE.AND.EX UP2, UPT, UR9, URZ, UPT, UP2 ;  /* 0x000000ff0900728c */ /* 0x000fd4000bf45320 */
[----:B------:R-:W-:Y:S01]  /*04c0*/  VOTEU.ANY UP0, P0 ;  /* 0x0000000000ff7886 */ /* 0x000fe20000000100 */
[----:B------:R-:W-:-:S04]  /*04d0*/  @!UP2 USEL UR4, URZ, 0xffffffff, UP0 ;  /* 0xffffffffff04a887 */ /* 0x000fc80008000000 */
[----:B------:R-:W-:-:S04]  /*04e0*/  ULOP3.LUT UR4, UR4, 0x1, URZ, 0xc0, !UPT ;  /* 0x0000000104047892 */ /* 0x000fc8000f8ec0ff */
[----:B------:R-:W-:-:S11]  /*04f0*/  UISETP.NE.U32.AND UP3, UPT, UR4, 0x1, UPT ;  /* 0x000000010400788c */ /* 0x000fd6000bf65070 */
.L_x_8:
[----:B-1----:R-:W1:Y:S01]  /*0500*/  SHFL.IDX PT, R2, R52, RZ, 0x1f ;  /* 0x00001fff34027589 */ /* 0x002e6200000e0000 */
[----:B------:R-:W-:-:S04]  /*0510*/  UISETP.NE.AND UP0, UPT, UR18, 0x2, UPT ;  /* 0x000000021200788c */ /* 0x000fc8000bf05270 */
[----:B------:R-:W-:Y:S01]  /*0520*/  USEL UR56, URZ, 0x1, UP0 ;  /* 0x00000001ff387887 */ /* 0x000fe20008000000 */
[----:B-1----:R-:W-:-:S13]  /*0530*/  ISETP.NE.AND P0, PT, R2, RZ, PT ;  /* 0x000000ff0200720c */ /* 0x002fda0003f05270 */
[----:B------:R-:W-:Y:S05]  /*0540*/  @P0 BRA `(.L_x_9) ;  /* 0x0000000000680947 */ /* 0x000fea0003800000 */
[----:B------:R-:W1:Y:S01]  /*0550*/  S2UR UR4, SR_CgaCtaId ;  /* 0x00000000000479c3 */ /* 0x000e620000008800 */
[----:B------:R-:W-:Y:S01]  /*0560*/  UMOV UR5, 0x400 ;  /* 0x0000040000057882 */ /* 0x000fe20000000000 */
[----:B------:R-:W-:Y:S01]  /*0570*/  UMOV UR6, 0x1 ;  /* 0x0000000100067882 */ /* 0x000fe20000000000 */
[----:B------:R-:W-:Y:S01]  /*0580*/  ELECT P0, URZ, PT ;  /* 0x0000000000ff782f */ /* 0x000fe20003800000 */
[----:B------:R-:W-:-:S04]  /*0590*/  UIADD3 UR6, UPT, UPT, -UR6, 0x100000, URZ ;  /* 0x0010000006067890 */ /* 0x000fc8000fffe1ff */
[----:B------:R-:W-:Y:S02]  /*05a0*/  USHF.L.U32 UR7, UR6, 0xb, URZ ;  /* 0x0000000b06077899 */ /* 0x000fe400080006ff */
[----:B------:R-:W-:Y:S02]  /*05b0*/  USHF.L.U32 UR6, UR6, 0x1, URZ ;  /* 0x0000000106067899 */ /* 0x000fe400080006ff */
[----:B-1----:R-:W-:Y:S01]  /*05c0*/  ULEA UR4, UR4, UR5, 0x18 ;  /* 0x0000000504047291 */ /* 0x002fe2000f8ec0ff */
[----:B------:R-:W1:Y:S11]  /*05d0*/  FENCE.VIEW.ASYNC.S ;  /* 0x00000000000073c6 */ /* 0x000e760000000000 */
[----:B-1----:R1:W3:Y:S01]  /*05e0*/  SYNCS.EXCH.64 URZ, [UR4], UR6 ;  /* 0x0000000604ff75b2 */ /* 0x0022e20008000100 */
[----:B------:R1:W4:Y:S01]  /*05f0*/  SYNCS.EXCH.64 URZ, [UR4+0x40], UR6 ;  /* 0x0000400604ff75b2 */ /* 0x0003220008000100 */
[----:B------:R1:W1:Y:S01]  /*0600*/  SYNCS.EXCH.64 URZ, [UR4+0x8], UR6 ;  /* 0x0000080604ff75b2 */ /* 0x0002620008000100 */
        /* <DEDUP_REMOVED lines=13> */
[----:B------:R-:W-:Y:S01]  /*06e0*/  NOP ;  /* 0x0000000000007918 */ /* 0x000fe20000000000 */
.L_x_9:
[----:B------:R-:W2:Y:S01]  /*06f0*/  SHFL.IDX PT, R2, R52, RZ, 0x1f ;  /* 0x00001fff34027589 */ /* 0x000ea200000e0000 */
[----:B------:R-:W-:Y:S01]  /*0700*/  NOP ;  /* 0x0000000000007918 */ /* 0x000fe20000000000 */
[----:B--2---:R-:W-:-:S13]  /*0710*/  ISETP.NE.AND P0, PT, R2, 0x1, PT ;  /* 0x000000010200780c */ /* 0x004fda0003f05270 */
[----:B------:R-:W-:Y:S05]  /*0720*/  @P0 BRA `(.L_x_10) ;  /* 0x0000000000580947 */ /* 0x000fea0003800000 */
[----:B-1----:R-:W1:Y:S01]  /*0730*/  S2UR UR4, SR_CgaCtaId ;  /* 0x00000000000479c3 */ /* 0x002e620000008800 */
[----:B------:R-:W-:Y:S01]  /*0740*/  UMOV UR5, 0x400 ;  /* 0x0000040000057882 */ /* 0x000fe20000000000 */
[----:B------:R-:W-:Y:S01]  /*0750*/  UMOV UR8, 0x20 ;  /* 0x0000002000087882 */ /* 0x000fe20000000000 */
[----:B------:R-:W-:Y:S01]  /*0760*/  UMOV UR6, 0x80 ;  /* 0x0000008000067882 */ /* 0x000fe20000000000 */
[----:B------:R-:W-:-:S04]  /*0770*/  UIADD3 UR8, UPT, UPT, -UR8, 0x100000, URZ ;  /* 0x0010000008087890 */ /* 0x000fc8000fffe1ff */
[----:B------:R-:W-:Y:S02]  /*0780*/  USHF.L.U32 UR9, UR8, 0xb, URZ ;  /* 0x0000000b08097899 */ /* 0x000fe400080006ff */
[----:B------:R-:W-:Y:S02]  /*0790*/  USHF.L.U32 UR8, UR8, 0x1, URZ ;  /* 0x0000000108087899 */ /* 0x000fe400080006ff */
[----:B------:R-:W-:-:S04]  /*07a0*/  UIADD3 UR6, UPT, UPT, -UR6, 0x100000, URZ ;  /* 0x0010000006067890 */ /* 0x000fc8000fffe1ff */
[----:B------:R-:W-:Y:S02]  /*07b0*/  USHF.L.U32 UR7, UR6, 0xb, URZ ;  /* 0x0000000b06077899 */ /* 0x000fe400080006ff */
[----:B------:R-:W-:Y:S01]  /*07c0*/  USHF.L.U32 UR6, UR6, 0x1, URZ ;  /* 0x0000000106067899 */ /* 0x000fe200080006ff */
[----:B------:R-:W-:Y:S01]  /*07d0*/  ELECT P0, URZ, PT ;  /* 0x0000000000ff782f */ /* 0x000fe20003800000 */
[----:B-1----:R-:W-:Y:S01]  /*07e0*/  ULEA UR4, UR4, UR5, 0x18 ;  /* 0x0000000504047291 */ /* 0x002fe2000f8ec0ff */
[----:B------:R-:W1:Y:S11]  /*07f0*/  FENCE.VIEW.ASYNC.S ;  /* 0x00000000000073c6 */ /* 0x000e760000000000 */
[----:B-1----:R2:W1:Y:S01]  /*0800*/  SYNCS.EXCH.64 URZ, [UR4+0x80], UR8 ;  /* 0x0000800804ff75b2 */ /* 0x0024620008000100 */
[----:B------:R2:W1:Y:S01]  /*0810*/  SYNCS.EXCH.64 URZ, [UR4+0xa0], UR6 ;  /* 0x0000a00604ff75b2 */ /* 0x0004620008000100 */
[----:B------:R2:W1:Y:S01]  /*0820*/  SYNCS.EXCH.64 URZ, [UR4+0x88], UR8 ;  /* 0x0000880804ff75b2 */ /* 0x0004620008000100 */
[----:B------:R2:W1:Y:S01]  /*0830*/  SYNCS.EXCH.64 URZ, [UR4+0xa8], UR6 ;  /* 0x0000a80604ff75b2 */ /* 0x0004620008000100 */
[----:B------:R2:W1:Y:S01]  /*0840*/  SYNCS.EXCH.64 URZ, [UR4+0x90], UR8 ;  /* 0x0000900804ff75b2 */ /* 0x0004620008000100 */
[----:B------:R2:W1:Y:S01]  /*0850*/  SYNCS.EXCH.64 URZ, [UR4+0xb0], UR6 ;  /* 0x0000b00604ff75b2 */ /* 0x0004620008000100 */
[----:B------:R2:W1:Y:S01]  /*0860*/  SYNCS.EXCH.64 URZ, [UR4+0x98], UR8 ;  /* 0x0000980804ff75b2 */ /* 0x0004620008000100 */
[----:B------:R2:W1:Y:S02]  /*0870*/  SYNCS.EXCH.64 URZ, [UR4+0xb8], UR6 ;  /* 0x0000b80604ff75b2 */ /* 0x0004640008000100 */
[----:B--2---:R-:W-:Y:S01]  /*0880*/  NOP ;  /* 0x0000000000007918 */ /* 0x004fe20000000000 */
.L_x_10:
[----:B------:R-:W2:Y:S01]  /*0890*/  SHFL.IDX PT, R2, R52, RZ, 0x1f ;  /* 0x00001fff34027589 */ /* 0x000ea200000e0000 */
[----:B------:R-:W-:Y:S01]  /*08a0*/  NOP ;  /* 0x0000000000007918 */ /* 0x000fe20000000000 */
[----:B--2---:R-:W-:-:S13]  /*08b0*/  ISETP.NE.AND P0, PT, R2, 0x3, PT ;  /* 0x000000030200780c */ /* 0x004fda0003f05270 */
[----:B------:R-:W-:Y:S05]  /*08c0*/  @P0 BRA `(.L_x_11) ;  /* 0x0000000000300947 */ /* 0x000fea0003800000 */
[----:B-1----:R-:W1:Y:S01]  /*08d0*/  S2UR UR4, SR_CgaCtaId ;  /* 0x00000000000479c3 */ /* 0x002e620000008800 */
[----:B------:R-:W-:Y:S01]  /*08e0*/  UMOV UR6, 0x400 ;  /* 0x0000040000067882 */ /* 0x000fe20000000000 */
[----:B------:R-:W-:Y:S01]  /*08f0*/  UMOV UR5, 0x20 ;  /* 0x0000002000057882 */ /* 0x000fe20000000000 */
[----:B------:R-:W-:Y:S01]  /*0900*/  ELECT P0, URZ, PT ;  /* 0x0000000000ff782f */ /* 0x000fe20003800000 */
[----:B-1----:R-:W-:Y:S02]  /*0910*/  ULEA UR6, UR4, UR6, 0x18 ;  /* 0x0000000604067291 */ /* 0x002fe4000f8ec0ff */
[----:B------:R-:W-:-:S04]  /*0920*/  UIADD3 UR4, UPT, UPT, -UR5, 0x100000, URZ ;  /* 0x0010000005047890 */ /* 0x000fc8000fffe1ff */
[----:B------:R-:W-:Y:S02]  /*0930*/  USHF.L.U32 UR5, UR4, 0xb, URZ ;  /* 0x0000000b04057899 */ /* 0x000fe400080006ff */
[----:B------:R-:W-:Y:S01]  /*0940*/  USHF.L.U32 UR4, UR4, 0x1, URZ ;  /* 0x0000000104047899 */ /* 0x000fe200080006ff */
[----:B------:R-:W1:Y:S11]  /*0950*/  FENCE.VIEW.ASYNC.S ;  /* 0x00000000000073c6 */ /* 0x000e760000000000 */
[----:B-1----:R2:W1:Y:S01]  /*0960*/  SYNCS.EXCH.64 URZ, [UR6+0xc0], UR4 ;  /* 0x0000c00406ff75b2 */ /* 0x0024620008000100 */
[----:B------:R2:W1:Y:S02]  /*0970*/  SYNCS.EXCH.64 URZ, [UR6+0xc8], UR4 ;  /* 0x0000c80406ff75b2 */ /* 0x0004640008000100 */
[----:B--2---:R-:W-:Y:S01]  /*0980*/  NOP ;  /* 0x0000000000007918 */ /* 0x004fe20000000000 */
.L_x_11:
[----:B------:R-:W2:Y:S01]  /*0990*/  SHFL.IDX PT, R2, R52, RZ, 0x1f ;  /* 0x00001fff34027589 */ /* 0x000ea200000e0000 */
[----:B------:R-:W-:Y:S01]  /*09a0*/  NOP ;  /* 0x0000000000007918 */ /* 0x000fe20000000000 */
[----:B--2---:R-:W-:-:S13]  /*09b0*/  ISETP.NE.AND P0, PT, R2, 0x4, PT ;  /* 0x000000040200780c */ /* 0x004fda0003f05270 */
[----:B------:R-:W-:Y:S05]  /*09c0*/  @P0 BRA `(.L_x_12) ;  /* 0x0000000000440947 */ /* 0x000fea0003800000 */
[----:B-1----:R-:W1:Y:S01]  /*09d0*/  S2UR UR6, SR_CgaCtaId ;  /* 0x00000000000679c3 */ /* 0x002e620000008800 */
[----:B------:R-:W-:Y:S01]  /*09e0*/  UMOV UR4, 0x100 ;  /* 0x0000010000047882 */ /* 0x000fe20000000000 */
[----:B------:R-:W-:Y:S01]  /*09f0*/  UMOV UR5, 0x400 ;  /* 0x0000040000057882 */ /* 0x000fe20000000000 */
[----:B------:R-:W-:Y:S01]  /*0a00*/  USEL UR4, UR4, 0xe0, UP3 ;  /* 0x000000e004047887 */ /* 0x000fe20009800000 */
[----:B------:R-:W-:Y:S01]  /*0a10*/  UMOV UR8, 0x1 ;  /* 0x0000000100087882 */ /* 0x000fe20000000000 */
[----:B------:R-:W-:Y:S01]  /*0a20*/  ELECT P0, URZ, PT ;  /* 0x0000000000ff782f */ /* 0x000fe20003800000 */
[----:B------:R-:W-:-:S04]  /*0a30*/  UIADD3 UR8, UPT, UPT, -UR8, 0x100000, URZ ;  /* 0x0010000008087890 */ /* 0x000fc8000fffe1ff */
[----:B------:R-:W-:Y:S02]  /*0a40*/  USHF.L.U32 UR9, UR8, 0xb, URZ ;  /* 0x0000000b08097899 */ /* 0x000fe400080006ff */
[----:B------:R-:W-:Y:S02]  /*0a50*/  USHF.L.U32 UR8, UR8, 0x1, URZ ;  /* 0x0000000108087899 */ /* 0x000fe400080006ff */
[----:B-1----:R-:W-:Y:S02]  /*0a60*/  ULEA UR6, UR6, UR5, 0x18 ;  /* 0x0000000506067291 */ /* 0x002fe4000f8ec0ff */
[----:B------:R-:W-:-:S04]  /*0a70*/  UIADD3 UR4, UPT, UPT, -UR4, 0x100000, URZ ;  /* 0x0010000004047890 */ /* 0x000fc8000fffe1ff */
[----:B------:R-:W-:Y:S02]  /*0a80*/  USHF.L.U32 UR5, UR4, 0xb, URZ ;  /* 0x0000000b04057899 */ /* 0x000fe400080006ff */
[----:B------:R-:W-:Y:S01]  /*0a90*/  USHF.L.U32 UR4, UR4, 0x1, URZ ;  /* 0x0000000104047899 */ /* 0x000fe200080006ff */
[----:B------:R-:W1:Y:S03]  /*0aa0*/  FENCE.VIEW.ASYNC.S ;  /* 0x00000000000073c6 */ /* 0x000e660000000000 */
[----:B-1----:R2:W1:Y:S08]  /*0ab0*/  SYNCS.EXCH.64 URZ, [UR6+0xd0], UR8 ;  /* 0x0000d00806ff75b2 */ /* 0x0024700008000100 */
[----:B------:R2:W1:Y:S02]  /*0ac0*/  SYNCS.EXCH.64 URZ, [UR6+0xd8], UR4 ;  /* 0x0000d80406ff75b2 */ /* 0x0004640008000100 */
[----:B--2---:R-:W-:Y:S01]  /*0ad0*/  NOP ;  /* 0x0000000000007918 */ /* 0x004fe20000000000 */
.L_x_12:
[----:B------:R-:W2:Y:S01]  /*0ae0*/  SHFL.IDX PT, R2, R52, RZ, 0x1f ;  /* 0x00001fff34027589 */ /* 0x000ea200000e0000 */
[----:B------:R-:W1:Y:S01]  /*0af0*/  S2UR UR51, SR_CTAID.X ;  /* 0x00000000003379c3 */ /* 0x000e620000002500 */
[----:B------:R-:W-:-:S07]  /*0b00*/  NOP ;  /* 0x0000000000007918 */ /* 0x000fce0000000000 */
[----:B------:R-:W1:Y:S01]  /*0b10*/  S2UR UR24, SR_CTAID.Y ;  /* 0x00000000001879c3 */ /* 0x000e620000002600 */
[----:B--2---:R-:W-:-:S13]  /*0b20*/  ISETP.NE.AND P0, PT, R2, 0x5, PT ;  /* 0x000000050200780c */ /* 0x004fda0003f05270 */
[----:B-1----:R-:W-:Y:S05]  /*0b30*/  @P0 BRA `(.L_x_13) ;  /* 0x0000000000480947 */ /* 0x002fea0003800000 */
[----:B------:R-:W1:Y:S01]  /*0b40*/  S2UR UR4, SR_CgaCtaId ;  /* 0x00000000000479c3 */ /* 0x000e620000008800 */
        /* <DEDUP_REMOVED lines=12> */
[----:B-1----:R1:W2:Y:S01]  /*0c10*/  SYNCS.EXCH.64 URZ, [UR4+0xe0], UR8 ;  /* 0x0000e00804ff75b2 */ /* 0x0022a20008000100 */
[----:B------:R1:W1:Y:S01]  /*0c20*/  SYNCS.EXCH.64 URZ, [UR4+0xf0], UR6 ;  /* 0x0000f00604ff75b2 */ /* 0x0002620008000100 */
[----:B------:R1:W1:Y:S01]  /*0c30*/  SYNCS.EXCH.64 URZ, [UR4+0xe8], UR8 ;  /* 0x0000e80804ff75b2 */ /* 0x0002620008000100 */
[----:B------:R1:W1:Y:S01]  /*0c40*/  SYNCS.EXCH.64 URZ, [UR4+0xf8], UR6 ;  /* 0x0000f80604ff75b2 */ /* 0x0002620008000100 */
[----:B------:R-:W-:Y:S01]  /*0c50*/  NOP ;  /* 0x0000000000007918 */ /* 0x000fe20000000000 */
.L_x_13:
[----:B------:R-:W-:-:S05]  /*0c60*/  CS2R.32 R45, SR_CgaSize ;  /* 0x00000000002d7805 */ /* 0x000fca0000008a00 */
[----:B------:R-:W-:-:S05]  /*0c70*/  IMAD R45, R45, -0xa0, RZ ;  /* 0xffffff602d2d7824 */ /* 0x000fca00078e02ff */
[----:B------:R-:W-:-:S14]  /*0c80*/  R2UR UR5, R45 ;  /* 0x000000002d0572ca */ /* 0x000fdc00000e0000 */
[----:B------:R-:W3:Y:S01]  /*0c90*/  LDCU UR5, c[0x0][UR5+0x2b0] ;  /* 0x00005600050577ac */ /* 0x000ee20008000800 */
[----:B------:R-:W-:Y:S02]  /*0ca0*/  I2FP.F32.U32 R45, UR51 ;  /* 0x00000033002d7c45 */ /* 0x000fe40008201000 */
[----:B------:R-:W-:-:S05]  /*0cb0*/  CS2R.32 R3, SR_CgaSize ;  /* 0x0000000000037805 */ /* 0x000fca0000008a00 */
[----:B------:R-:W-:-:S06]  /*0cc0*/  IMAD R3, R3, -0xa0, RZ ;  /* 0xffffff6003037824 */ /* 0x000fcc00078e02ff */
[----:B------:R-:W4:Y:S01]  /*0cd0*/  LDC R3, c[0x0][R3+0x2a0] ;  /* 0x0000a80003037b82 */ /* 0x000f220000000800 */
[----:B------:R-:W-:Y:S02]  /*0ce0*/  I2FP.F32.U32 R44, UR24 ;  /* 0x00000018002c7c45 */ /* 0x000fe40008201000 */
[----:B------:R-:W-:-:S05]  /*0cf0*/  CS2R.32 R2, SR_CgaSize ;  /* 0x0000000000027805 */ /* 0x000fca0000008a00 */
[----:B------:R-:W-:-:S05]  /*0d00*/  IMAD R2, R2, -0xa0, RZ ;  /* 0xffffff6002027824 */ /* 0x000fca00078e02ff */
[----:B-1----:R-:W-:-:S14]  /*0d10*/  R2UR UR4, R2 ;  /* 0x00000000020472ca */ /* 0x002fdc00000e0000 */
[----:B------:R-:W1:Y:S01]  /*0d20*/  LDCU UR4, c[0x0][UR4+0x2b4] ;  /* 0x00005680040477ac */ /* 0x000e620008000800 */
[----:B------:R-:W-:Y:S01]  /*0d30*/  NOP ;  /* 0x0000000000007918 */ /* 0x000fe20000000000 */
[----:B------:R-:W2:Y:S01]  /*0d40*/  LDCU UR19, c[0x0][0xc24] ;  /* 0x00018480ff1377ac */ /* 0x000ea20008000800 */
[----:B------:R-:W-:-:S05]  /*0d50*/  CS2R.32 R2, SR_CgaSize ;  /* 0x0000000000027805 */ /* 0x000fca0000008a00 */
[----:B------:R-:W-:-:S06]  /*0d60*/  IMAD R2, R2, -0xa0, RZ ;  /* 0xffffff6002027824 */ /* 0x000fcc00078e02ff */
[----:B------:R-:W4:Y:S01]  /*0d70*/  LDC R2, c[0x0][R2+0x2a4] ;  /* 0x0000a90002027b82 */ /* 0x000f220000000800 */
[----:B---3--:R-:W-:-:S07]  /*0d80*/  FMUL R45, R45, UR5 ;  /* 0x000000052d2d7c20 */ /* 0x008fce0008400000 */
[----:B------:R-:W3:Y:S01]  /*0d90*/  S2UR UR52, SR_CTAID.Z ;  /* 0x00000000003479c3 */ /* 0x000ee20000002700 */
[----:B-1----:R-:W-:Y:S01]  /*0da0*/  FMUL R44, R44, UR4 ;  /* 0x000000042c2c7c20 */ /* 0x002fe20008400000 */
[----:B------:R-:W1:Y:S01]  /*0db0*/  F2I.U32.TRUNC.NTZ R45, R45 ;  /* 0x0000002d002d7305 */ /* 0x000e62000020f000 */
[----:B--2---:R-:W-:-:S07]  /*0dc0*/  UISETP.GE.AND UP0, UPT, UR19, 0x1, UPT ;  /* 0x000000011300788c */ /* 0x004fce000bf06270 */
[----:B------:R-:W2:Y:S01]  /*0dd0*/  F2I.U32.TRUNC.NTZ R44, R44 ;  /* 0x0000002c002c7305 */ /* 0x000ea2000020f000 */
[----:B-1----:R-:W-:-:S05]  /*0de0*/  IADD3 R45, PT, PT, -R45, RZ, RZ ;  /* 0x000000ff2d2d7210 */ /* 0x002fca0007ffe1ff */
[----:B----4-:R-:W-:Y:S01]  /*0df0*/  IMAD R45, R3, R45, UR51 ;  /* 0x00000033032d7e24 */ /* 0x010fe2000f8e022d */
[----:B--2---:R-:W-:-:S05]  /*0e00*/  IADD3 R44, PT, PT, -R44, RZ, RZ ;  /* 0x000000ff2c2c7210 */ /* 0x004fca0007ffe1ff */
[----:B------:R-:W-:Y:S01]  /*0e10*/  IMAD R44, R2, R44, UR24 ;  /* 0x00000018022c7e24 */ /* 0x000fe2000f8e022c */
[----:B------:R-:W-:Y:S06]  /*0e20*/  BAR.SYNC.DEFER_BLOCKING 0x0 ;  /* 0x0000000000007b1d */ /* 0x000fec0000010000 */
[----:B---3--:R-:W-:Y:S05]  /*0e30*/  BRA.U !UP0, `(.L_x_14) ;  /* 0x0000000108d47547 */ /* 0x008fea000b800000 */
[----:B------:R-:W1:Y:S01]  /*0e40*/  LDCU.128 UR20, c[0x0][0xc10] ;  /* 0x00018200ff1477ac */ /* 0x000e620008000c00 */
[----:B------:R-:W2:Y:S01]  /*0e50*/  LDCU UR6, c[0x0][0x370] ;  /* 0x00006e00ff0677ac */ /* 0x000ea20008000800 */
[----:B------:R-:W3:Y:S01]  /*0e60*/  LDCU UR4, c[0x0][0x374] ;  /* 0x00006e80ff0477ac */ /* 0x000ee20008000800 */
[----:B------:R-:W4:Y:S01]  /*0e70*/  LDCU UR25, c[0x0][0xc0c] ;  /* 0x00018180ff1977ac */ /* 0x000f220008000800 */
[----:B------:R-:W4:Y:S01]  /*0e80*/  LDCU UR5, c[0x0][0xc20] ;  /* 0x00018400ff0577ac */ /* 0x000f220008000800 */
[----:B------:R-:W4:Y:S01]  /*0e90*/  LDCU.64 UR16, c[0x0][0xc28] ;  /* 0x00018500ff1077ac */ /* 0x000f220008000a00 */
[----:B-1----:R-:W-:Y:S02]  /*0ea0*/  UISETP.NE.AND UP0, UPT, UR22, 0x1, UPT ;  /* 0x000000011600788c */ /* 0x002fe4000bf05270 */
[----:B---3--:R-:W-:Y:S02]  /*0eb0*/  UIMAD.WIDE.U32 UR8, UR4, UR23, URZ ;  /* 0x00000017040872a5 */ /* 0x008fe4000f8e00ff */
[----:B--2---:R-:W-:-:S02]  /*0ec0*/  UIMAD.WIDE.U32 UR10, UR6, UR20, URZ ;  /* 0x00000014060a72a5 */ /* 0x004fc4000f8e00ff */
[----:B----4-:R-:W-:Y:S02]  /*0ed0*/  UISETP.NE.AND UP2, UPT, UR25, 0x1, UPT ;  /* 0x000000011900788c */ /* 0x010fe4000bf45270 */
[----:B------:R-:W-:Y:S01]  /*0ee0*/  UISETP.NE.AND UP4, UPT, UR19, 0x1, UPT ;  /* 0x000000011300788c */ /* 0x000fe2000bf85270 */
[----:B------:R-:W-:Y:S02]  /*0ef0*/  UMOV UR8, UR9 ;  /* 0x0000000900087c82 */ /* 0x000fe40008000000 */
[----:B------:R-:W-:Y:S01]  /*0f00*/  UMOV UR10, UR11 ;  /* 0x0000000b000a7c82 */ /* 0x000fe20008000000 */
[----:B------:R-:W-:Y:S02]  /*0f10*/  @UP0 USHF.R.U32.HI UR4, URZ, UR5, UR8 ;  /* 0x00000005ff040299 */ /* 0x000fe40008011608 */
[----:B------:R-:W-:Y:S02]  /*0f20*/  UIMAD.WIDE.U32 UR12, UR24, UR23, URZ ;  /* 0x00000017180c72a5 */ /* 0x000fe4000f8e00ff */
[----:B------:R-:W-:-:S02]  /*0f30*/  UIMAD.WIDE.U32 UR8, UR4, UR16, URZ ;  /* 0x00000010040872a5 */ /* 0x000fc4000f8e00ff */
[----:B------:R-:W-:Y:S02]  /*0f40*/  @UP2 USHF.R.U32.HI UR6, URZ, UR21, UR10 ;  /* 0x00000015ff062299 */ /* 0x000fe4000801160a */
[----:B------:R-:W-:Y:S02]  /*0f50*/  UIMAD.WIDE.U32 UR14, UR51, UR20, URZ ;  /* 0x00000014330e72a5 */ /* 0x000fe4000f8e00ff */
[----:B------:R-:W-:Y:S01]  /*0f60*/  UIMAD.WIDE.U32 UR10, UR6, UR16, URZ ;  /* 0x00000010060a72a5 */ /* 0x000fe2000f8e00ff */
[----:B------:R-:W-:Y:S01]  /*0f70*/  UMOV UR12, UR13 ;  /* 0x0000000d000c7c82 */ /* 0x000fe20008000000 */
[----:B------:R-:W-:Y:S01]  /*0f80*/  UMOV UR8, UR9 ;  /* 0x0000000900087c82 */ /* 0x000fe20008000000 */
[----:B------:R-:W-:Y:S02]  /*0f90*/  USHF.R.U32.HI UR12, URZ, UR5, UR12 ;  /* 0x00000005ff0c7299 */ /* 0x000fe4000801160c */
[----:B------:R-:W-:Y:S01]  /*0fa0*/  @UP4 USHF.R.U32.HI UR4, URZ, UR17, UR8 ;  /* 0x00000011ff044299 */ /* 0x000fe20008011608 */
[----:B------:R-:W-:Y:S01]  /*0fb0*/  UMOV UR14, UR15 ;  /* 0x0000000f000e7c82 */ /* 0x000fe20008000000 */
[----:B------:R-:W-:Y:S01]  /*0fc0*/  UMOV UR10, UR11 ;  /* 0x0000000b000a7c82 */ /* 0x000fe20008000000 */
[----:B------:R-:W-:-:S02]  /*0fd0*/  USHF.R.U32.HI UR14, URZ, UR21, UR14 ;  /* 0x00000015ff0e7299 */ /* 0x000fc4000801160e */
[----:B------:R-:W-:Y:S02]  /*0fe0*/  USEL UR5, UR24, UR12, !UP0 ;  /* 0x0000000c18057287 */ /* 0x000fe4000c000000 */
[----:B------:R-:W-:Y:S02]  /*0ff0*/  @UP4 USHF.R.U32.HI UR6, URZ, UR17, UR10 ;  /* 0x00000011ff064299 */ /* 0x000fe4000801160a */
[----:B------:R-:W-:Y:S02]  /*1000*/  UIMAD UR7, UR4, UR19, URZ ;  /* 0x00000013040772a4 */ /* 0x000fe4000f8e02ff */
[----:B------:R-:W-:Y:S02]  /*1010*/  USEL UR4, UR51, UR14, !UP2 ;  /* 0x0000000e33047287 */ /* 0x000fe4000d000000 */
[----:B------:R-:W-:Y:S02]  /*1020*/  UIMAD UR10, UR6, UR19, URZ ;  /* 0x00000013060a72a4 */ /* 0x000fe4000f8e02ff */
[----:B------:R-:W-:-:S02]  /*1030*/  UISETP.GE.AND UP0, UPT, UR5, UR7, UPT ;  /* 0x000000070500728c */ /* 0x000fc4000bf06270 */
[----:B------:R-:W-:Y:S02]  /*1040*/  UIMAD.WIDE.U32 UR8, UR5, UR16, URZ ;  /* 0x00000010050872a5 */ /* 0x000fe4000f8e00ff */
[----:B------:R-:W-:Y:S02]  /*1050*/  UISETP.GE.OR UP0, UPT, UR4, UR10, UP0 ;  /* 0x0000000a0400728c */ /* 0x000fe40008706670 */
[----:B------:R-:W-:Y:S02]  /*1060*/  UIMAD.WIDE.U32 UR10, UR4, UR16, URZ ;  /* 0x00000010040a72a5 */ /* 0x000fe4000f8e00ff */
[----:B------:R-:W-:Y:S01]  /*1070*/  UIADD3 UR10, UPT, UPT, -UR4, URZ, URZ ;  /* 0x000000ff040a7290 */ /* 0x000fe2000fffe1ff */
[----:B------:R-:W-:Y:S01]  /*1080*/  UMOV UR8, UR9 ;  /* 0x0000000900087c82 */ /* 0x000fe20008000000 */
[----:B------:R-:W-:Y:S02]  /*1090*/  UIADD3 UR9, UPT, UPT, -UR5, URZ, URZ ;  /* 0x000000ff05097290 */ /* 0x000fe4000fffe1ff */
[----:B------:R-:W-:-:S03]  /*10a0*/  USHF.R.U32.HI UR8, URZ, UR17, UR8 ;  /* 0x00000011ff087299 */ /* 0x000fc60008011608 */
[----:B------:R-:W-:Y:S01]  /*10b0*/  @!UP0 UMOV UR7, UR11 ;  /* 0x0000000b00078c82 */ /* 0x000fe20008000000 */
[----:B------:R-:W-:Y:S02]  /*10c0*/  UIMAD UR24, UR22, UR9, UR24 ;  /* 0x00000009161872a4 */ /* 0x000fe4000f8e0218 */
[----:B------:R-:W-:Y:S02]  /*10d0*/  USEL UR8, UR5, UR8, !UP4 ;  /* 0x0000000805087287 */ /* 0x000fe4000e000000 */
[----:B------:R-:W-:Y:S02]  /*10e0*/  @!UP0 USHF.R.U32.HI UR7, URZ, UR17, UR7 ;  /* 0x00000011ff078299 */ /* 0x000fe40008011607 */
[----:B------:R-:W-:Y:S02]  /*10f0*/  UIADD3 UR9, UPT, UPT, -UR8, URZ, URZ ;  /* 0x000000ff08097290 */ /* 0x000fe4000fffe1ff */
[----:B------:R-:W-:Y:S02]  /*1100*/  @!UP0 USEL UR7, UR4, UR7, !UP4 ;  /* 0x0000000704078287 */ /* 0x000fe4000e000000 */
[----:B------:R-:W-:-:S02]  /*1110*/  UIMAD UR9, UR19, UR9, UR5 ;  /* 0x00000009130972a4 */ /* 0x000fc4000f8e0205 */
[----:B------:R-:W-:Y:S02]  /*1120*/  @!UP0 UIADD3 UR8, UPT, UPT, UR8, -UR7, URZ ;  /* 0x8000000708088290 */ /* 0x000fe4000fffe0ff */
[----:B------:R-:W-:Y:S02]  /*1130*/  @!UP0 UIMAD UR7, UR9, UR6, UR7 ;  /* 0x00000006090782a4 */ /* 0x000fe4000f8e0207 */
[----:B------:R-:W-:Y:S02]  /*1140*/  @!UP0 UIMAD UR5, UR8, UR19, UR4 ;  /* 0x00000013080582a4 */ /* 0x000fe4000f8e0204 */
[----:B------:R-:W-:Y:S02]  /*1150*/  UIMAD UR6, UR25, UR10, UR51 ;  /* 0x0000000a190672a4 */ /* 0x000fe4000f8e0233 */
[----:B------:R-:W-:Y:S01]  /*1160*/  UIMAD UR24, UR5, UR22, UR24 ;  /* 0x00000016051872a4 */ /* 0x000fe2000f8e0218 */
[----:B------:R-:W-:Y:S02]  /*1170*/  @!UP0 UMOV UR4, UR7 ;  /* 0x0000000700048c82 */ /* 0x000fe40008000000 */
[----:B------:R-:W-:-:S12]  /*1180*/  UIMAD UR51, UR4, UR25, UR6 ;  /* 0x00000019043372a4 */ /* 0x000fd8000f8e0206 */
.L_x_14:
[----:B------:R-:W1:Y:S02]  /*1190*/  LDCU UR4, c[0x0][0xc30] ;  /* 0x00018600ff0477ac */ /* 0x000e640008000800 */
[----:B-1----:R-:W-:-:S09]  /*11a0*/  UISETP.NE.AND UP0, UPT, UR4, 0x1, UPT ;  /* 0x000000010400788c */ /* 0x002fd2000bf05270 */
[----:B------:R-:W-:Y:S05]  /*11b0*/  BRA.U UP0, `(.L_x_15) ;  /* 0x0000000100447547 */ /* 0x000fea000b800000 */
[----:B------:R-:W1:Y:S01]  /*11c0*/  LDCU.128 UR8, c[0x0][0xc10] ;  /* 0x00018200ff0877ac */ /* 0x000e620008000c00 */
[----:B------:R-:W2:Y:S01]  /*11d0*/  LDCU UR12, c[0x0][0xc0c] ;  /* 0x00018180ff0c77ac */ /* 0x000ea20008000800 */
[----:B------:R-:W3:Y:S01]  /*11e0*/  LDCU UR13, c[0x0][0xc20] ;  /* 0x00018400ff0d77ac */ /* 0x000ee20008000800 */
[----:B-1----:R-:W-:Y:S02]  /*11f0*/  UIMAD.WIDE.U32 UR6, UR51, UR8, URZ ;  /* 0x00000008330672a5 */ /* 0x002fe4000f8e00ff */
[----:B------:R-:W-:Y:S02]  /*1200*/  UIMAD.WIDE.U32 UR4, UR24, UR11, URZ ;  /* 0x0000000b180472a5 */ /* 0x000fe4000f8e00ff */
[----:B--2---:R-:W-:Y:S02]  /*1210*/  UISETP.NE.AND UP2, UPT, UR12, 0x1, UPT ;  /* 0x000000010c00788c */ /* 0x004fe4000bf45270 */
[----:B------:R-:W-:Y:S01]  /*1220*/  UISETP.NE.AND UP0, UPT, UR10, 0x1, UPT ;  /* 0x000000010a00788c */ /* 0x000fe2000bf05270 */
[----:B------:R-:W-:-:S02]  /*1230*/  UMOV UR6, UR7 ;  /* 0x0000000700067c82 */ /* 0x000fc40008000000 */
[----:B------:R-:W-:Y:S01]  /*1240*/  UMOV UR4, UR5 ;  /* 0x0000000500047c82 */ /* 0x000fe20008000000 */
[----:B------:R-:W-:Y:S02]  /*1250*/  USHF.R.U32.HI UR6, URZ, UR9, UR6 ;  /* 0x00000009ff067299 */ /* 0x000fe40008011606 */
[----:B---3--:R-:W-:Y:S02]  /*1260*/  USHF.R.U32.HI UR4, URZ, UR13, UR4 ;  /* 0x0000000dff047299 */ /* 0x008fe40008011604 */
[----:B------:R-:W-:Y:S02]  /*1270*/  USEL UR5, UR51, UR6, !UP2 ;  /* 0x0000000633057287 */ /* 0x000fe4000d000000 */
[----:B------:R-:W-:-:S04]  /*1280*/  USEL UR4, UR24, UR4, !UP0 ;  /* 0x0000000418047287 */ /* 0x000fc8000c000000 */
[----:B------:R-:W-:Y:S02]  /*1290*/  UIADD3 UR6, UPT, UPT, UR5, -UR4, URZ ;  /* 0x8000000405067290 */ /* 0x000fe4000fffe0ff */
[----:B------:R-:W-:Y:S02]  /*12a0*/  UIADD3 UR4, UPT, UPT, -UR5, UR4, URZ ;  /* 0x0000000405047290 */ /* 0x000fe4000fffe1ff */
[----:B------:R-:W-:Y:S02]  /*12b0*/  UIMAD UR24, UR6, UR10, UR24 ;  /* 0x0000000a061872a4 */ /* 0x000fe4000f8e0218 */
[----:B------:R-:W-:-:S12]  /*12c0*/  UIMAD UR51, UR4, UR12, UR51 ;  /* 0x0000000c043372a4 */ /* 0x000fd8000f8e0233 */
.L_x_15:
[----:B------:R-:W-:Y:S01]  /*12d0*/  BAR.SYNC.DEFER_BLOCKING 0x0 ;  /* 0x0000000000007b1d */ /* 0x000fe20000010000 */
[----:B------:R-:W-:Y:S01]  /*12e0*/  UISETP.NE.AND UP0, UPT, UR18, 0x2, UPT ;  /* 0x000000021200788c */ /* 0x000fe2000bf05270 */
[----:B------:R-:W-:Y:S02]  /*12f0*/  ISETP.NE.OR P3, PT, R0, 0x2, !P3 ;  /* 0x000000020000780c */ /* 0x000fe40005f65670 */
[----:B------:R-:W-:Y:S02]  /*1300*/  LOP3.LUT R0, R50, 0x1f, RZ, 0xc0, !PT ;  /* 0x0000001f32007812 */ /* 0x000fe400078ec0ff */
[----:B------:R-:W1:Y:S04]  /*1310*/  LDCU UR39, c[0x0][0xc24] ;  /* 0x00018480ff2777ac */ /* 0x000e680008000800 */
[----:B------:R-:W-:Y:S05]  /*1320*/  BRA.U UP0, `(.L_x_16) ;  /* 0x0000001900d87547 */ /* 0x000fea000b800000 */
[----:B------:R-:W2:Y:S01]  /*1330*/  LDCU UR5, c[0x0][0x388] ;  /* 0x00007100ff0577ac */ /* 0x000ea20008000800 */
[----:B------:R-:W-:Y:S01]  /*1340*/  PLOP3.LUT P1, PT, PT, PT, UP3, 0x80, 0x8 ;  /* 0x000000000008781c */ /* 0x000fe20003f2f038 */
[----:B------:R-:W-:Y:S01]  /*1350*/  IMAD.MOV.U32 R2, RZ, RZ, RZ ;  /* 0x000000ffff027224 */ /* 0x000fe200078e00ff */
[----:B------:R-:W-:Y:S01]  /*1360*/  ISETP.EQ.OR P2, PT, R0, RZ, P3 ;  /* 0x000000ff0000720c */ /* 0x000fe20001f42670 */
[----:B------:R-:W3:Y:S01]  /*1370*/  LDCU UR8, c[0x0][0x38c] ;  /* 0x00007180ff0877ac */ /* 0x000ee20008000800 */
[----:B------:R-:W-:Y:S01]  /*1380*/  PLOP3.LUT P1, PT, P1, PT, PT, 0x8, 0x80 ;  /* 0x000000000080781c */ /* 0x000fe20000f2e170 */
[----:B------:R-:W4:Y:S01]  /*1390*/  LDCU.64 UR6, c[0x0][0x390] ;  /* 0x00007200ff0677ac */ /* 0x000f220008000a00 */
[----:B------:R-:W1:Y:S01]  /*13a0*/  LDCU UR53, c[0x0][0x370] ;  /* 0x00006e00ff3577ac */ /* 0x000e620008000800 */
[----:B------:R-:W1:Y:S01]  /*13b0*/  LDCU.64 UR42, c[0x0][0x348] ;  /* 0x00006900ff2a77ac */ /* 0x000e620008000a00 */
[----:B--2---:R-:W-:Y:S01]  /*13c0*/  UIADD3 UR5, UPT, UPT, UR5, 0x3f, URZ ;  /* 0x0000003f05057890 */ /* 0x004fe2000fffe0ff */
[----:B------:R-:W2:Y:S03]  /*13d0*/  LDCU UR52, c[0x0][0x374] ;  /* 0x00006e80ff3477ac */ /* 0x000ea60008000800 */
[----:B------:R-:W-:Y:S01]  /*13e0*/  USHF.R.S32.HI UR4, URZ, 0x1f, UR5 ;  /* 0x0000001fff047899 */ /* 0x000fe20008011405 */
[----:B------:R-:W-:Y:S01]  /*13f0*/  UMOV UR26, 0x1 ;  /* 0x00000001001a7882 */ /* 0x000fe20000000000 */
[----:B------:R-:W-:-:S02]  /*1400*/  UMOV UR31, URZ ;  /* 0x000000ff001f7c82 */ /* 0x000fc40008000000 */
[----:B------:R-:W-:Y:S01]  /*1410*/  ULEA.HI UR4, UR4, UR5, URZ, 0x6 ;  /* 0x0000000504047291 */ /* 0x000fe2000f8f30ff */
[----:B------:R-:W-:Y:S01]  /*1420*/  UMOV UR36, URZ ;  /* 0x000000ff00247c82 */ /* 0x000fe20008000000 */
[----:B------:R-:W-:Y:S02]  /*1430*/  UMOV UR38, URZ ;  /* 0x000000ff00267c82 */ /* 0x000fe40008000000 */
[----:B------:R-:W-:-:S04]  /*1440*/  USHF.R.S32.HI UR4, URZ, 0x6, UR4 ;  /* 0x00000006ff047899 */ /* 0x000fc80008011404 */
[----:B---3--:R-:W-:-:S04]  /*1450*/  UIMAD UR4, UR4, UR8, URZ ;  /* 0x00000008040472a4 */ /* 0x008fc8000f8e02ff */
[----:B----4-:R-:W-:-:S04]  /*1460*/  UIMAD UR4, UR4, UR6, URZ ;  /* 0x00000006040472a4 */ /* 0x010fc8000f8e02ff */
[----:B------:R-:W-:-:S04]  /*1470*/  UIMAD UR54, UR4, UR7, URZ ;  /* 0x00000007043672a4 */ /* 0x000fc8000f8e02ff */
[----:B------:R-:W-:Y:S02]  /*1480*/  UISETP.NE.AND UP1, UPT, UR54, URZ, UPT ;  /* 0x000000ff3600728c */ /* 0x000fe4000bf25270 */
[----:B------:R-:W-:-:S04]  /*1490*/  UISETP.LT.U32.AND UP0, UPT, UR54, 0x8, UPT ;  /* 0x000000083600788c */ /* 0x000fc8000bf01070 */
[----:B------:R-:W-:-:S04]  /*14a0*/  USEL UR4, UR54, 0x8, UP0 ;  /* 0x0000000836047887 */ /* 0x000fc80008000000 */
[----:B------:R-:W-:Y:S02]  /*14b0*/  UIADD3 UR5, UPT, UPT, UR4, -0x1, URZ ;  /* 0xffffffff04057890 */ /* 0x000fe4000fffe0ff */
[----:B------:R-:W-:Y:S02]  /*14c0*/  @!UP1 UIADD3 UR5, UPT, UPT, UR4, URZ, URZ ;  /* 0x000000ff04059290 */ /* 0x000fe4000fffe0ff */
[----:B------:R-:W-:Y:S02]  /*14d0*/  UIADD3 UR50, UPT, UPT, UR54, -UR4, URZ ;  /* 0x8000000436327290 */ /* 0x000fe4000fffe0ff */
[----:B-12---:R-:W-:-:S12]  /*14e0*/  UIADD3 UR55, UPT, UPT, UR5, 0x1, URZ ;  /* 0x0000000105377890 */ /* 0x006fd8000fffe0ff */
.L_x_32:
[----:B------:R-:W1:Y:S01]  /*14f0*/  S2UR UR30, SR_CgaCtaId ;  /* 0x00000000001e79c3 */ /* 0x000e620000008800 */
[----:B------:R-:W-:Y:S01]  /*1500*/  UMOV UR4, 0x400 ;  /* 0x0000040000047882 */ /* 0x000fe20000000000 */
[----:B------:R-:W-:Y:S01]  /*1510*/  MOV R0, UR26 ;  /* 0x0000001a00007c02 */ /* 0x000fe20008000f00 */
[----:B------:R-:W-:Y:S02]  /*1520*/  UISETP.NE.AND UP0, UPT, UR54, URZ, UPT ;  /* 0x000000ff3600728c */ /* 0x000fe4000bf05270 */
[----:B------:R-:W-:Y:S01]  /*1530*/  USHF.L.U32 UR44, UR51, 0x6, URZ ;  /* 0x00000006332c7899 */ /* 0x000fe200080006ff */
[----:B------:R-:W-:Y:S01]  /*1540*/  SHF.L.U32 R0, R0, 0x1f, RZ ;  /* 0x0000001f00007819 */ /* 0x000fe200000006ff */
[----:B------:R-:W-:Y:S01]  /*1550*/  USHF.L.U32 UR19, UR24, 0x7, URZ ;  /* 0x0000000718137899 */ /* 0x000fe200080006ff */
[----:B------:R-:W-:Y:S01]  /*1560*/  UMOV UR27, URZ ;  /* 0x000000ff001b7c82 */ /* 0x000fe20008000000 */
[----:B------:R-:W-:Y:S01]  /*1570*/  UMOV UR22, URZ ;  /* 0x000000ff00167c82 */ /* 0x000fe20008000000 */
[----:B------:R-:W-:Y:S01]  /*1580*/  UMOV UR21, URZ ;  /* 0x000000ff00157c82 */ /* 0x000fe20008000000 */
[----:B------:R-:W-:Y:S01]  /*1590*/  UMOV UR20, URZ ;  /* 0x000000ff00147c82 */ /* 0x000fe20008000000 */
[----:B-1----:R-:W-:-:S04]  /*15a0*/  ULEA UR30, UR30, UR4, 0x18 ;  /* 0x000000041e1e7291 */ /* 0x002fc8000f8ec0ff */
[----:B------:R-:W-:-:S09]  /*15b0*/  ULEA UR4, UR31, UR30, 0x3 ;  /* 0x0000001e1f047291 */ /* 0x000fd2000f8e18ff */
[----:B------:R1:W2:Y:S01]  /*15c0*/  SYNCS.PHASECHK.TRANS64.TRYWAIT P0, [UR4+0x40], R0 ;  /* 0x00004000ff0075a7 */ /* 0x0002a20008001104 */
[----:B------:R-:W-:Y:S05]  /*15d0*/  BRA.U !UP0, `(.L_x_17) ;  /* 0x0000000508987547 */ /* 0x000fea000b800000 */
[----:B------:R-:W3:Y:S01]  /*15e0*/  LDCU.128 UR12, c[0x0][0x480] ;  /* 0x00009000ff0c77ac */ /* 0x000ee20008000c00 */
[----:B------:R-:W4:Y:S01]  /*15f0*/  LDCU.128 UR8, c[0x0][0x490] ;  /* 0x00009200ff0877ac */ /* 0x000f220008000c00 */
[----:B------:R-:W1:Y:S01]  /*1600*/  LDCU.64 UR20, c[0x0][0x4c0] ;  /* 0x00009800ff1477ac */ /* 0x000e620008000a00 */
[----:B------:R-:W1:Y:S01]  /*1610*/  LDCU.64 UR16, c[0x0][0x4f0] ;  /* 0x00009e00ff1077ac */ /* 0x000e620008000a00 */
[----:B------:R-:W1:Y:S01]  /*1620*/  LDCU UR18, c[0x0][0x4c8] ;  /* 0x00009900ff1277ac */ /* 0x000e620008000800 */
[----:B---3--:R-:W-:Y:S02]  /*1630*/  UIMAD.WIDE.U32 UR4, UR44, UR13, URZ ;  /* 0x0000000d2c0472a5 */ /* 0x008fe4000f8e00ff */
[----:B------:R-:W-:Y:S02]  /*1640*/  UISETP.NE.AND UP0, UPT, UR12, 0x1, UPT ;  /* 0x000000010c00788c */ /* 0x000fe4000bf05270 */
[----:B------:R-:W-:Y:S01]  /*1650*/  USHF.R.U32.HI UR5, URZ, UR14, UR5 ;  /* 0x0000000eff057299 */ /* 0x000fe20008011605 */
[----:B------:R-:W3:Y:S03]  /*1660*/  LDCU UR45, c[0x0][0x38c] ;  /* 0x00007180ff2d77ac */ /* 0x000ee60008000800 */
[----:B------:R-:W-:-:S02]  /*1670*/  USEL UR5, UR44, UR5, !UP0 ;  /* 0x000000052c057287 */ /* 0x000fc4000c000000 */
[----:B------:R-:W-:Y:S02]  /*1680*/  UISETP.NE.AND UP0, UPT, UR15, 0x1, UPT ;  /* 0x000000010f00788c */ /* 0x000fe4000bf05270 */
[----:B----4-:R-:W-:Y:S01]  /*1690*/  UIMAD.WIDE.U32 UR6, UR5, UR8, URZ ;  /* 0x00000008050672a5 */ /* 0x010fe2000f8e00ff */
[----:B------:R-:W4:Y:S01]  /*16a0*/  LDCU UR8, c[0x0][0x4a0] ;  /* 0x00009400ff0877ac */ /* 0x000f220008000800 */
[----:B------:R-:W1:Y:S05]  /*16b0*/  LDCU UR23, c[0x0][0x4cc] ;  /* 0x00009980ff1777ac */ /* 0x000e6a0008000800 */
[----:B------:R-:W-:Y:S01]  /*16c0*/  UMOV UR4, UR7 ;  /* 0x0000000700047c82 */ /* 0x000fe20008000000 */
[----:B------:R-:W1:Y:S01]  /*16d0*/  LDCU.64 UR40, c[0x0][0x390] ;  /* 0x00007200ff2877ac */ /* 0x000e620008000a00 */
[----:B------:R-:W-:Y:S01]  /*16e0*/  USHF.R.U32.HI UR4, URZ, UR9, UR4 ;  /* 0x00000009ff047299 */ /* 0x000fe20008011604 */
[----:B------:R-:W1:Y:S03]  /*16f0*/  LDCU UR9, c[0x0][0x4ec] ;  /* 0x00009d80ff0977ac */ /* 0x000e660008000800 */
[----:B------:R-:W-:-:S02]  /*1700*/  USEL UR4, UR5, UR4, !UP0 ;  /* 0x0000000405047287 */ /* 0x000fc4000c000000 */
[----:B------:R-:W-:Y:S02]  /*1710*/  UISETP.NE.AND UP0, UPT, UR10, 0x1, UPT ;  /* 0x000000010a00788c */ /* 0x000fe4000bf05270 */
[----:B------:R-:W-:Y:S01]  /*1720*/  UIMAD.WIDE.U32 UR6, UR4, UR11, URZ ;  /* 0x0000000b040672a5 */ /* 0x000fe2000f8e00ff */
[----:B------:R-:W1:Y:S01]  /*1730*/  LDCU.64 UR24, c[0x0][0x4d0] ;  /* 0x00009a00ff1877ac */ /* 0x000e620008000a00 */
[----:B------:R-:W-:-:S05]  /*1740*/  UIADD3 UR38, UPT, UPT, UR55, UR36, URZ ;  /* 0x0000002437267290 */ /* 0x000fca000fffe0ff */
[----:B------:R-:W-:Y:S01]  /*1750*/  UMOV UR6, UR7 ;  /* 0x0000000700067c82 */ /* 0x000fe20008000000 */
[----:B------:R-:W-:Y:S02]  /*1760*/  UIADD3 UR7, UPT, UPT, -UR4, URZ, URZ ;  /* 0x000000ff04077290 */ /* 0x000fe4000fffe1ff */
[----:B----4-:R-:W-:Y:S02]  /*1770*/  USHF.R.U32.HI UR6, URZ, UR8, UR6 ;  /* 0x00000008ff067299 */ /* 0x010fe40008011606 */
[----:B------:R-:W-:Y:S02]  /*1780*/  UIADD3 UR8, UPT, UPT, -UR5, URZ, URZ ;  /* 0x000000ff05087290 */ /* 0x000fe4000fffe1ff */
[----:B------:R-:W-:Y:S02]  /*1790*/  USEL UR14, UR4, UR6, !UP0 ;  /* 0x00000006040e7287 */ /* 0x000fe4000c000000 */
[----:B------:R-:W-:Y:S02]  /*17a0*/  UIMAD UR7, UR15, UR7, UR5 ;  /* 0x000000070f0772a4 */ /* 0x000fe4000f8e0205 */
[----:B------:R-:W-:-:S02]  /*17b0*/  UIADD3 UR6, UPT, UPT, -UR14, URZ, URZ ;  /* 0x000000ff0e067290 */ /* 0x000fc4000fffe1ff */
[----:B------:R-:W-:Y:S02]  /*17c0*/  UIMAD UR8, UR12, UR8, UR44 ;  /* 0x000000080c0872a4 */ /* 0x000fe4000f8e022c */
[----:B------:R-:W-:Y:S02]  /*17d0*/  UIMAD UR13, UR10, UR6, UR4 ;  /* 0x000000060a0d72a4 */ /* 0x000fe4000f8e0204 */
[----:B-1----:R-:W-:Y:S02]  /*17e0*/  UIMAD UR11, UR8, UR20, UR9 ;  /* 0x00000014080b72a4 */ /* 0x002fe4000f8e0209 */
[----:B------:R-:W-:Y:S01]  /*17f0*/  UIMAD UR12, UR7, UR21, UR16 ;  /* 0x00000015070c72a4 */ /* 0x000fe2000f8e0210 */
[----:B------:R-:W1:Y:S02]  /*1800*/  LDCU.64 UR4, c[0x0][0x4f8] ;  /* 0x00009f00ff0477ac */ /* 0x000e640008000a00 */
[----:B------:R-:W4:Y:S01]  /*1810*/  LDCU UR6, c[0x0][0x500] ;  /* 0x0000a000ff0677ac */ /* 0x000f220008000800 */
[----:B------:R-:W-:Y:S01]  /*1820*/  UIMAD UR13, UR13, UR18, UR17 ;  /* 0x000000120d0d72a4 */ /* 0x000fe2000f8e0211 */
[----:B------:R-:W-:Y:S01]  /*1830*/  UMOV UR27, URZ ;  /* 0x000000ff001b7c82 */ /* 0x000fe20008000000 */
[----:B------:R-:W-:Y:S01]  /*1840*/  UMOV UR7, UR31 ;  /* 0x0000001f00077c82 */ /* 0x000fe20008000000 */
[----:B------:R-:W-:Y:S01]  /*1850*/  UMOV UR20, URZ ;  /* 0x000000ff00147c82 */ /* 0x000fe20008000000 */
[----:B------:R-:W-:Y:S01]  /*1860*/  UMOV UR21, URZ ;  /* 0x000000ff00157c82 */ /* 0x000fe20008000000 */
[----:B---3--:R-:W-:-:S07]  /*1870*/  UMOV UR22, URZ ;  /* 0x000000ff00167c82 */ /* 0x008fce0008000000 */
.L_x_22:
[----:B------:R-:W-:Y:S01]  /*1880*/  @!P3 MOV R3, 0x6000 ;  /* 0x000060000003b802 */ /* 0x000fe20000000f00 */
[----:B------:R-:W-:Y:S01]  /*1890*/  ULEA UR9, UR7, UR30, 0x3 ;  /* 0x0000001e07097291 */ /* 0x000fe2000f8e18ff */
[----:B--2---:R-:W-:Y:S11]  /*18a0*/  @P0 BRA `(.L_x_18) ;  /* 0x0000000000100947 */ /* 0x004ff60003800000 */
[----:B------:R-:W-:Y:S04]  /*18b0*/  MOV R4, UR26 ;  /* 0x0000001a00047c02 */ /* 0x000fe80008000f00 */
[----:B------:R-:W-:Y:S04]  /*18c0*/  SHF.L.U32 R4, R4, 0x1f, RZ ;  /* 0x0000001f04047819 */ /* 0x000fe800000006ff */
[----:B------:R-:W2:Y:S02]  /*18d0*/  SYNCS.PHASECHK.TRANS64.TRYWAIT P0, [UR9+0x40], R4 ;  /* 0x00004004ff0075a7 */ /* 0x000ea40008001109 */
[----:B--2---:R-:W-:Y:S05]  /*18e0*/  @!P0 BRA `(.L_x_19) ;  /* 0x0000007000bc8947 */ /* 0x004fea0003800000 */
.L_x_18:
[----:B------:R3:W-:Y:S01]  /*18f0*/  @!P3 SYNCS.ARRIVE.TRANS64 RZ, [UR9], R3 ;  /* 0x00000003ffffb9a7 */ /* 0x0007e20008000009 */
[----:B------:R-:W-:Y:S04]  /*1900*/  BSSY.RECONVERGENT B0, `(.L_x_20) ;  /* 0x0000003000007945 */ /* 0x000fe80003800200 */
[----:B------:R-:W-:Y:S05]  /*1910*/  @P2 BRA `(.L_x_21) ;  /* 0x0000000000042947 */ /* 0x000fea0003800000 */
[----:B-1--4-:R-:W-:Y:S05]  /*1920*/  BPT.TRAP 0x1 ;  /* 0x000000040000795c */ /* 0x012fea0000300000 */
.L_x_21:
[----:B-1--4-:R-:W-:Y:S05]  /*1930*/  BSYNC.RECONVERGENT B0 ;  /* 0x0000000000007941 */ /* 0x012fea0003800200 */
.L_x_20:
[----:B------:R-:W-:Y:S02]  /*1940*/  UIADD3 UR8, UPT, UPT, UR7, 0x1, URZ ;  /* 0x0000000107087890 */ /* 0x000fe4000fffe0ff */
[----:B------:R-:W-:Y:S02]  /*1950*/  UIMAD UR15, UR20, UR23, UR4 ;  /* 0x00000017140f72a4 */ /* 0x000fe4000f8e0204 */
[----:B------:R-:W-:Y:S02]  /*1960*/  UISETP.NE.AND UP0, UPT, UR8, 0x8, UPT ;  /* 0x000000080800788c */ /* 0x000fe4000bf05270 */
[----:B------:R-:W-:Y:S02]  /*1970*/  ULEA UR17, UR7, UR30, 0xd ;  /* 0x0000001e07117291 */ /* 0x000fe4000f8e68ff */
[----:B------:R-:W-:Y:S02]  /*1980*/  USEL UR10, URZ, 0x1, UP0 ;  /* 0x00000001ff0a7887 */ /* 0x000fe40008000000 */
[----:B------:R-:W-:Y:S02]  /*1990*/  USEL UR31, UR8, URZ, UP0 ;  /* 0x000000ff081f7287 */ /* 0x000fe40008000000 */
[----:B------:R-:W-:Y:S02]  /*19a0*/  ULOP3.LUT UR26, UR26, UR10, URZ, 0x3c, !UPT ;  /* 0x0000000a1a1a7292 */ /* 0x000fe4000f8e3cff */
[----:B------:R-:W-:Y:S02]  /*19b0*/  ULEA UR8, UR31, UR30, 0x3 ;  /* 0x0000001e1f087291 */ /* 0x000fe4000f8e18ff */
[----:B------:R-:W-:Y:S02]  /*19c0*/  ULEA UR16, UR7, UR30, 0xe ;  /* 0x0000001e07107291 */ /* 0x000fe4000f8e70ff */
[----:B------:R-:W-:Y:S01]  /*19d0*/  UIADD3 UR34, UP0, UPT, UR42, 0x80, URZ ;  /* 0x000000802a227890 */ /* 0x000fe2000ff1e0ff */
[----:B--2---:R-:W-:Y:S01]  /*19e0*/  MOV R0, UR26 ;  /* 0x0000001a00007c02 */ /* 0x004fe20008000f00 */
[----:B------:R-:W-:Y:S02]  /*19f0*/  USHF.L.U32 UR10, UR27, 0x6, URZ ;  /* 0x000000061b0a7899 */ /* 0x000fe400080006ff */
[----:B------:R-:W-:Y:S01]  /*1a00*/  UIADD3.X UR35, UPT, UPT, URZ, UR43, URZ, UP0, !UPT ;  /* 0x0000002bff237290 */ /* 0x000fe200087fe4ff */
[----:B------:R-:W-:Y:S01]  /*1a10*/  SHF.L.U32 R0, R0, 0x1f, RZ ;  /* 0x0000001f00007819 */ /* 0x000fe200000006ff */
[----:B------:R-:W-:Y:S02]  /*1a20*/  UIADD3 UR32, UP3, UPT, UR42, 0x200, URZ ;  /* 0x000002002a207890 */ /* 0x000fe4000ff7e0ff */
[----:B------:R-:W-:Y:S01]  /*1a30*/  UIADD3 UR16, UPT, UPT, UR16, 0x14400, URZ ;  /* 0x0001440010107890 */ /* 0x000fe2000fffe0ff */
[----:B------:R1:W2:Y:S01]  /*1a40*/  SYNCS.PHASECHK.TRANS64.TRYWAIT P0, [UR8+0x40], R0 ;  /* 0x00004000ff0075a7 */ /* 0x0002a20008001108 */
[----:B------:R-:W-:Y:S02]  /*1a50*/  UIMAD UR8, UR21, UR24, UR5 ;  /* 0x00000018150872a4 */ /* 0x000fe4000f8e0205 */
[----:B------:R-:W-:Y:S02]  /*1a60*/  UIMAD UR7, UR22, UR25, UR6 ;  /* 0x00000019160772a4 */ /* 0x000fe4000f8e0206 */
[----:B------:R-:W-:Y:S02]  /*1a70*/  ULEA UR15, UR8, UR15, 0x5 ;  /* 0x0000000f080f7291 */ /* 0x000fe4000f8e28ff */
[----:B------:R-:W-:Y:S02]  /*1a80*/  UIADD3 UR8, UPT, UPT, UR17, 0x4400, URZ ;  /* 0x0000440011087890 */ /* 0x000fe4000fffe0ff */
[----:B------:R-:W-:Y:S02]  /*1a90*/  ULEA UR7, UR7, UR15, 0xa ;  /* 0x0000000f07077291 */ /* 0x000fe4000f8e50ff */
[----:B------:R-:W-:Y:S02]  /*1aa0*/  UIADD3.X UR33, UPT, UPT, URZ, UR43, URZ, UP3, !UPT ;  /* 0x0000002bff217290 */ /* 0x000fe40009ffe4ff */
[----:B------:R-:W-:Y:S02]  /*1ab0*/  UPRMT UR7, UR7, 0x5410, URZ ;  /* 0x0000541007077896 */ /* 0x000fe400080000ff */
[----:B------:R-:W-:Y:S02]  /*1ac0*/  UIADD3 UR37, UPT, UPT, UR20, 0x1, URZ ;  /* 0x0000000114257890 */ /* 0x000fe4000fffe0ff */
[----:B------:R-:W-:Y:S02]  /*1ad0*/  UIADD3 UR29, UPT, UPT, UR21, 0x1, URZ ;  /* 0x00000001151d7890 */ /* 0x000fe4000fffe0ff */
[----:B------:R-:W-:Y:S02]  /*1ae0*/  UISETP.NE.AND UP2, UPT, UR37, UR45, UPT ;  /* 0x0000002d2500728c */ /* 0x000fe4000bf45270 */
[----:B------:R-:W-:Y:S01]  /*1af0*/  UIADD3 UR28, UPT, UPT, UR22, 0x1, URZ ;  /* 0x00000001161c7890 */ /* 0x000fe2000fffe0ff */
[----:B------:R4:W-:Y:S01]  /*1b00*/  UTMALDG.5D.IM2COL [UR8], [UR34], UR7 ;  /* 0x00000008220073b4 */ /* 0x0009e20008060007 */
[----:B------:R-:W-:Y:S01]  /*1b10*/  UIADD3 UR36, UPT, UPT, UR36, 0x1, URZ ;  /* 0x0000000124247890 */ /* 0x000fe2000fffe0ff */
[----:B------:R-:W-:Y:S01]  /*1b20*/  UMOV UR46, 0x0 ;  /* 0x00000000002e7882 */ /* 0x000fe20000000000 */
[----:B------:R-:W-:Y:S01]  /*1b30*/  UMOV UR47, 0x10000000 ;  /* 0x10000000002f7882 */ /* 0x000fe20000000000 */
[----:B------:R-:W-:Y:S01]  /*1b40*/  UMOV UR17, UR9 ;  /* 0x0000000900117c82 */ /* 0x000fe20008000000 */
[----:B------:R-:W-:Y:S03]  /*1b50*/  UMOV UR18, UR10 ;  /* 0x0000000a00127c82 */ /* 0x000fe60008000000 */
[----:B------:R-:W-:Y:S01]  /*1b60*/  @UP2 UIADD3 UR29, UPT, UPT, UR21, URZ, URZ ;  /* 0x000000ff151d2290 */ /* 0x000fe2000fffe0ff */
[----:B------:R3:W-:Y:S03]  /*1b70*/  UTMALDG.5D [UR16], [UR32], desc[UR46] ;  /* 0x00002e10200075b4 */ /* 0x0007e60008021000 */
[----:B------:R-:W-:Y:S11]  /*1b80*/  UISETP.NE.AND UP1, UPT, UR29, UR40, UPT ;  /* 0x000000281d00728c */ /* 0x000ff6000bf25270 */
[----:B------:R-:W-:Y:S04]  /*1b90*/  @UP1 UIADD3 UR28, UPT, UPT, UR22, URZ, URZ ;  /* 0x000000ff161c1290 */ /* 0x000fe8000fffe0ff */
[----:B------:R-:W-:Y:S02]  /*1ba0*/  UISETP.NE.AND UP0, UPT, UR28, UR41, UPT ;  /* 0x000000291c00728c */ /* 0x000fe4000bf05270 */
[----:B----4-:R-:W-:Y:S09]  /*1bb0*/  UIADD3 UR8, UPT, UPT, UR27, 0x1, URZ ;  /* 0x000000011b087890 */ /* 0x010ff2000fffe0ff */
[----:B------:R-:W-:Y:S01]  /*1bc0*/  @UP0 UIADD3 UR8, UPT, UPT, UR27, URZ, URZ ;  /* 0x000000ff1b080290 */ /* 0x000fe2000fffe0ff */
[----:B------:R-:W-:Y:S06]  /*1bd0*/  UMOV UR7, UR31 ;  /* 0x0000001f00077c82 */ /* 0x000fec0008000000 */
[----:B------:R-:W-:Y:S01]  /*1be0*/  UMOV UR27, UR8 ;  /* 0x00000008001b7c82 */ /* 0x000fe20008000000 */
[----:B---3--:R-:W-:Y:S02]  /*1bf0*/  USEL UR22, UR28, URZ, UP0 ;  /* 0x000000ff1c167287 */ /* 0x008fe40008000000 */
[----:B------:R-:W-:Y:S02]  /*1c00*/  UISETP.NE.AND UP0, UPT, UR36, UR38, UPT ;  /* 0x000000262400728c */ /* 0x000fe4000bf05270 */
[----:B------:R-:W-:Y:S02]  /*1c10*/  USEL UR20, UR37, URZ, UP2 ;  /* 0x000000ff25147287 */ /* 0x000fe40009000000 */
[----:B------:R-:W-:Y:S05]  /*1c20*/  USEL UR21, UR29, URZ, UP1 ;  /* 0x000000ff1d157287 */ /* 0x000fea0008800000 */
[----:B-1----:R-:W-:Y:S07]  /*1c30*/  BRA.U UP0, `(.L_x_22) ;  /* 0xfffffffd00107547 */ /* 0x002fee000b83ffff */
.L_x_17:
[----:B------:R-:W-:Y:S01]  /*1c40*/  ULEA UR4, UR31, UR30, 0x3 ;  /* 0x0000001e1f047291 */ /* 0x000fe2000f8e18ff */
[----:B-1----:R-:W-:Y:S01]  /*1c50*/  MOV R0, UR26 ;  /* 0x0000001a00007c02 */ /* 0x002fe20008000f00 */
[----:B------:R-:W-:Y:S01]  /*1c60*/  @!P1 SYNCS.ARRIVE.TRANS64.A1T0 RZ, [UR30+0xc8], RZ ;  /* 0x0000c8ffffff99a7 */ /* 0x000fe2000810001e */
[----:B------:R-:W-:Y:S02]  /*1c70*/  UISETP.GE.AND UP0, UPT, UR50, 0x1, UPT ;  /* 0x000000013200788c */ /* 0x000fe4000bf06270 */
[----:B------:R-:W-:-:S04]  /*1c80*/  SHF.L.U32 R0, R0, 0x1f, RZ ;  /* 0x0000001f00007819 */ /* 0x000fc800000006ff */
[----:B--2---:R1:W2:Y:S03]  /*1c90*/  SYNCS.PHASECHK.TRANS64.TRYWAIT P0, [UR4+0x40], R0 ;  /* 0x00004000ff0075a7 */ /* 0x0042a60008001104 */
[----:B------:R-:W-:Y:S05]  /*1ca0*/  BRA.U !UP0, `(.L_x_23) ;  /* 0x0000000508907547 */ /* 0x000fea000b800000 */
[----:B------:R-:W3:Y:S01]  /*1cb0*/  LDCU.128 UR8, c[0x0][0x480] ;  /* 0x00009000ff0877ac */ /* 0x000ee20008000c00 */
[----:B------:R-:W4:Y:S01]  /*1cc0*/  LDCU.128 UR32, c[0x0][0x490] ;  /* 0x00009200ff2077ac */ /* 0x000f220008000c00 */
[----:B------:R-:W1:Y:S01]  /*1cd0*/  LDCU.64 UR28, c[0x0][0x4c0] ;  /* 0x00009800ff1c77ac */ /* 0x000e620008000a00 */
[----:B------:R-:W1:Y:S01]  /*1ce0*/  LDCU UR13, c[0x0][0x4c8] ;  /* 0x00009900ff0d77ac */ /* 0x000e620008000800 */
[----:B------:R-:W1:Y:S01]  /*1cf0*/  LDCU.64 UR16, c[0x0][0x4f0] ;  /* 0x00009e00ff1077ac */ /* 0x000e620008000a00 */
[----:B---3--:R-:W-:Y:S02]  /*1d00*/  UIMAD.WIDE.U32 UR4, UR44, UR9, URZ ;  /* 0x000000092c0472a5 */ /* 0x008fe4000f8e00ff */
[----:B------:R-:W-:Y:S02]  /*1d10*/  UISETP.NE.AND UP0, UPT, UR8, 0x1, UPT ;  /* 0x000000010800788c */ /* 0x000fe4000bf05270 */
[----:B------:R-:W-:Y:S01]  /*1d20*/  USHF.R.U32.HI UR5, URZ, UR10, UR5 ;  /* 0x0000000aff057299 */ /* 0x000fe20008011605 */
[----:B------:R-:W3:Y:S03]  /*1d30*/  LDCU UR9, c[0x0][0x4a0] ;  /* 0x00009400ff0977ac */ /* 0x000ee60008000800 */
[----:B------:R-:W-:-:S02]  /*1d40*/  USEL UR5, UR44, UR5, !UP0 ;  /* 0x000000052c057287 */ /* 0x000fc4000c000000 */
[----:B------:R-:W-:Y:S02]  /*1d50*/  UISETP.NE.AND UP0, UPT, UR11, 0x1, UPT ;  /* 0x000000010b00788c */ /* 0x000fe4000bf05270 */
[----:B----4-:R-:W-:Y:S01]  /*1d60*/  UIMAD.WIDE.U32 UR6, UR5, UR32, URZ ;  /* 0x00000020050672a5 */ /* 0x010fe2000f8e00ff */
[----:B------:R-:W1:Y:S01]  /*1d70*/  LDCU UR10, c[0x0][0x4ec] ;  /* 0x00009d80ff0a77ac */ /* 0x000e620008000800 */
[----:B------:R-:W4:Y:S05]  /*1d80*/  LDCU UR46, c[0x0][0x38c] ;  /* 0x00007180ff2e77ac */ /* 0x000f2a0008000800 */
[----:B------:R-:W-:Y:S01]  /*1d90*/  UMOV UR4, UR7 ;  /* 0x0000000700047c82 */ /* 0x000fe20008000000 */
[----:B------:R-:W1:Y:S01]  /*1da0*/  LDCU UR23, c[0x0][0x4cc] ;  /* 0x00009980ff1777ac */ /* 0x000e620008000800 */
[----:B------:R-:W-:Y:S01]  /*1db0*/  USHF.R.U32.HI UR4, URZ, UR33, UR4 ;  /* 0x00000021ff047299 */ /* 0x000fe20008011604 */
[----:B------:R-:W1:Y:S03]  /*1dc0*/  LDCU.64 UR40, c[0x0][0x390] ;  /* 0x00007200ff2877ac */ /* 0x000e660008000a00 */
[----:B------:R-:W-:-:S02]  /*1dd0*/  USEL UR4, UR5, UR4, !UP0 ;  /* 0x0000000405047287 */ /* 0x000fc4000c000000 */
[----:B------:R-:W-:Y:S02]  /*1de0*/  UISETP.NE.AND UP0, UPT, UR34, 0x1, UPT ;  /* 0x000000012200788c */ /* 0x000fe4000bf05270 */
[----:B------:R-:W-:Y:S01]  /*1df0*/  UIMAD.WIDE.U32 UR6, UR4, UR35, URZ ;  /* 0x00000023040672a5 */ /* 0x000fe2000f8e00ff */
[----:B------:R-:W1:Y:S01]  /*1e00*/  LDCU.64 UR24, c[0x0][0x4d0] ;  /* 0x00009a00ff1877ac */ /* 0x000e620008000a00 */
[----:B------:R-:W-:-:S05]  /*1e10*/  UIADD3 UR38, UPT, UPT, UR50, UR38, URZ ;  /* 0x0000002632267290 */ /* 0x000fca000fffe0ff */
[----:B------:R-:W-:Y:S01]  /*1e20*/  UMOV UR6, UR7 ;  /* 0x0000000700067c82 */ /* 0x000fe20008000000 */
[----:B------:R-:W-:Y:S02]  /*1e30*/  UIADD3 UR7, UPT, UPT, -UR5, URZ, URZ ;  /* 0x000000ff05077290 */ /* 0x000fe4000fffe1ff */
[----:B---3--:R-:W-:Y:S02]  /*1e40*/  USHF.R.U32.HI UR6, URZ, UR9, UR6 ;  /* 0x00000009ff067299 */ /* 0x008fe40008011606 */
[----:B------:R-:W-:Y:S02]  /*1e50*/  UIMAD UR7, UR8, UR7, UR44 ;  /* 0x00000007080772a4 */ /* 0x000fe4000f8e022c */
[----:B------:R-:W-:Y:S02]  /*1e60*/  USEL UR14, UR4, UR6, !UP0 ;  /* 0x00000006040e7287 */ /* 0x000fe4000c000000 */
[----:B------:R-:W-:Y:S02]  /*1e70*/  UIADD3 UR6, UPT, UPT, -UR4, URZ, URZ ;  /* 0x000000ff04067290 */ /* 0x000fe4000fffe1ff */
[----:B------:R-:W-:-:S02]  /*1e80*/  UIADD3 UR9, UPT, UPT, -UR14, URZ, URZ ;  /* 0x000000ff0e097290 */ /* 0x000fc4000fffe1ff */
[----:B------:R-:W-:Y:S02]  /*1e90*/  UIMAD UR12, UR11, UR6, UR5 ;  /* 0x000000060b0c72a4 */ /* 0x000fe4000f8e0205 */
[----:B------:R-:W-:Y:S02]  /*1ea0*/  UIMAD UR9, UR34, UR9, UR4 ;  /* 0x00000009220972a4 */ /* 0x000fe4000f8e0204 */
[----:B-1----:R-:W-:Y:S01]  /*1eb0*/  UIMAD UR11, UR7, UR28, UR10 ;  /* 0x0000001c070b72a4 */ /* 0x002fe2000f8e020a */
[----:B------:R-:W1:Y:S02]  /*1ec0*/  LDCU.64 UR4, c[0x0][0x4f8] ;  /* 0x00009f00ff0477ac */ /* 0x000e640008000a00 */
[----:B------:R-:W3:Y:S01]  /*1ed0*/  LDCU UR6, c[0x0][0x500] ;  /* 0x0000a000ff0677ac */ /* 0x000ee20008000800 */
[----:B------:R-:W-:Y:S02]  /*1ee0*/  UIMAD UR12, UR12, UR29, UR16 ;  /* 0x0000001d0c0c72a4 */ /* 0x000fe4000f8e0210 */
[----:B------:R-:W-:Y:S01]  /*1ef0*/  UIMAD UR13, UR9, UR13, UR17 ;  /* 0x0000000d090d72a4 */ /* 0x000fe2000f8e0211 */
[----:B------:R-:W-:Y:S01]  /*1f00*/  UMOV UR37, UR50 ;  /* 0x0000003200257c82 */ /* 0x000fe20008000000 */
[----:B----4-:R-:W-:-:S10]  /*1f10*/  UMOV UR7, UR31 ;  /* 0x0000001f00077c82 */ /* 0x010fd40008000000 */
.L_x_28:
[----:B------:R-:W-:Y:S01]  /*1f20*/  @!P3 MOV R3, 0x6000 ;  /* 0x000060000003b802 */ /* 0x000fe20000000f00 */
[----:B------:R-:W-:Y:S01]  /*1f30*/  ULEA UR9, UR7, UR30, 0x3 ;  /* 0x0000001e07097291 */ /* 0x000fe2000f8e18ff */
[----:B--2---:R-:W-:Y:S11]  /*1f40*/  @P0 BRA `(.L_x_24) ;  /* 0x0000000000100947 */ /* 0x004ff60003800000 */
[----:B------:R-:W-:Y:S04]  /*1f50*/  MOV R4, UR26 ;  /* 0x0000001a00047c02 */ /* 0x000fe80008000f00 */
[----:B------:R-:W-:Y:S04]  /*1f60*/  SHF.L.U32 R4, R4, 0x1f, RZ ;  /* 0x0000001f04047819 */ /* 0x000fe800000006ff */
[----:B------:R-:W2:Y:S02]  /*1f70*/  SYNCS.PHASECHK.TRANS64.TRYWAIT P0, [UR9+0x40], R4 ;  /* 0x00004004ff0075a7 */ /* 0x000ea40008001109 */
[----:B--2---:R-:W-:Y:S05]  /*1f80*/  @!P0 BRA `(.L_x_25) ;  /* 0x0000006c002c8947 */ /* 0x004fea0003800000 */
.L_x_24:
[----:B------:R4:W-:Y:S01]  /*1f90*/  @!P3 SYNCS.ARRIVE.TRANS64 RZ, [UR9], R3 ;  /* 0x00000003ffffb9a7 */ /* 0x0009e20008000009 */
[----:B------:R-:W-:Y:S04]  /*1fa0*/  BSSY.RECONVERGENT B0, `(.L_x_26) ;  /* 0x0000003000007945 */ /* 0x000fe80003800200 */
[----:B------:R-:W-:Y:S05]  /*1fb0*/  @P2 BRA `(.L_x_27) ;  /* 0x0000000000042947 */ /* 0x000fea0003800000 */
[----:B-1-3--:R-:W-:Y:S05]  /*1fc0*/  BPT.TRAP 0x1 ;  /* 0x000000040000795c */ /* 0x00afea0000300000 */
.L_x_27:
[----:B-1-3--:R-:W-:Y:S05]  /*1fd0*/  BSYNC.RECONVERGENT B0 ;  /* 0x0000000000007941 */ /* 0x00afea0003800200 */
.L_x_26:
[----:B------:R-:W-:Y:S02]  /*1fe0*/  UIADD3 UR8, UPT, UPT, UR7, 0x1, URZ ;  /* 0x0000000107087890 */ /* 0x000fe4000fffe0ff */
[----:B------:R-:W-:Y:S02]  /*1ff0*/  UIMAD UR16, UR20, UR23, UR4 ;  /* 0x00000017141072a4 */ /* 0x000fe4000f8e0204 */
[----:B------:R-:W-:Y:S02]  /*2000*/  UISETP.NE.AND UP0, UPT, UR8, 0x8, UPT ;  /* 0x000000080800788c */ /* 0x000fe4000bf05270 */
[----:B------:R-:W-:Y:S02]  /*2010*/  UIMAD UR15, UR21, UR24, UR5 ;  /* 0x00000018150f72a4 */ /* 0x000fe4000f8e0205 */
[----:B------:R-:W-:Y:S02]  /*2020*/  USEL UR10, URZ, 0x1, UP0 ;  /* 0x00000001ff0a7887 */ /* 0x000fe40008000000 */
[----:B------:R-:W-:Y:S02]  /*2030*/  USEL UR31, UR8, URZ, UP0 ;  /* 0x000000ff081f7287 */ /* 0x000fe40008000000 */
[----:B------:R-:W-:Y:S02]  /*2040*/  ULOP3.LUT UR26, UR26, UR10, URZ, 0x3c, !UPT ;  /* 0x0000000a1a1a7292 */ /* 0x000fe4000f8e3cff */
[----:B------:R-:W-:Y:S02]  /*2050*/  ULEA UR8, UR31, UR30, 0x3 ;  /* 0x0000001e1f087291 */ /* 0x000fe4000f8e18ff */
[----:B------:R-:W-:Y:S02]  /*2060*/  ULEA UR18, UR7, UR30, 0xe ;  /* 0x0000001e07127291 */ /* 0x000fe4000f8e70ff */
[----:B------:R-:W-:Y:S01]  /*2070*/  ULEA UR15, UR15, UR16, 0x5 ;  /* 0x000000100f0f7291 */ /* 0x000fe2000f8e28ff */
[----:B--2---:R-:W-:Y:S01]  /*2080*/  MOV R0, UR26 ;  /* 0x0000001a00007c02 */ /* 0x004fe20008000f00 */
[----:B------:R-:W-:Y:S02]  /*2090*/  UIADD3 UR34, UP0, UPT, UR42, 0x80, URZ ;  /* 0x000000802a227890 */ /* 0x000fe4000ff1e0ff */
[----:B------:R-:W-:Y:S01]  /*20a0*/  USHF.L.U32 UR10, UR27, 0x6, URZ ;  /* 0x000000061b0a7899 */ /* 0x000fe200080006ff */
[----:B------:R-:W-:Y:S01]  /*20b0*/  SHF.L.U32 R0, R0, 0x1f, RZ ;  /* 0x0000001f00007819 */ /* 0x000fe200000006ff */
[----:B------:R-:W-:Y:S02]  /*20c0*/  UIADD3.X UR35, UPT, UPT, URZ, UR43, URZ, UP0, !UPT ;  /* 0x0000002bff237290 */ /* 0x000fe400087fe4ff */
[----:B------:R-:W-:Y:S01]  /*20d0*/  UIADD3 UR32, UP3, UPT, UR42, 0x200, URZ ;  /* 0x000002002a207890 */ /* 0x000fe2000ff7e0ff */
[----:B------:R1:W2:Y:S01]  /*20e0*/  SYNCS.PHASECHK.TRANS64.TRYWAIT P0, [UR8+0x40], R0 ;  /* 0x00004000ff0075a7 */ /* 0x0002a20008001108 */
[----:B------:R-:W-:Y:S02]  /*20f0*/  ULEA UR8, UR7, UR30, 0xd ;  /* 0x0000001e07087291 */ /* 0x000fe4000f8e68ff */
[----:B------:R-:W-:Y:S02]  /*2100*/  UIMAD UR7, UR22, UR25, UR6 ;  /* 0x00000019160772a4 */ /* 0x000fe4000f8e0206 */
[----:B------:R-:W-:Y:S02]  /*2110*/  UIADD3 UR8, UPT, UPT, UR8, 0x4400, URZ ;  /* 0x0000440008087890 */ /* 0x000fe4000fffe0ff */
[----:B------:R-:W-:Y:S02]  /*2120*/  ULEA UR7, UR7, UR15, 0xa ;  /* 0x0000000f07077291 */ /* 0x000fe4000f8e50ff */
[----:B------:R-:W-:Y:S02]  /*2130*/  UIADD3.X UR33, UPT, UPT, URZ, UR43, URZ, UP3, !UPT ;  /* 0x0000002bff217290 */ /* 0x000fe40009ffe4ff */
[----:B------:R-:W-:Y:S02]  /*2140*/  UPRMT UR7, UR7, 0x5410, URZ ;  /* 0x0000541007077896 */ /* 0x000fe400080000ff */
[----:B------:R-:W-:Y:S02]  /*2150*/  UIADD3 UR16, UPT, UPT, UR18, 0x14400, URZ ;  /* 0x0001440012107890 */ /* 0x000fe4000fffe0ff */
[----:B------:R-:W-:Y:S02]  /*2160*/  UIADD3 UR36, UPT, UPT, UR20, 0x1, URZ ;  /* 0x0000000114247890 */ /* 0x000fe4000fffe0ff */
[----:B------:R-:W-:Y:S02]  /*2170*/  UIADD3 UR29, UPT, UPT, UR21, 0x1, URZ ;  /* 0x00000001151d7890 */ /* 0x000fe4000fffe0ff */
[----:B------:R-:W-:Y:S01]  /*2180*/  UISETP.NE.AND UP2, UPT, UR36, UR46, UPT ;  /* 0x0000002e2400728c */ /* 0x000fe2000bf45270 */
[----:B------:R3:W-:Y:S01]  /*2190*/  UTMALDG.5D.IM2COL [UR8], [UR34], UR7 ;  /* 0x00000008220073b4 */ /* 0x0007e20008060007 */
[----:B------:R-:W-:Y:S01]  /*21a0*/  UIADD3 UR28, UPT, UPT, UR22, 0x1, URZ ;  /* 0x00000001161c7890 */ /* 0x000fe2000fffe0ff */
[----:B------:R-:W-:Y:S01]  /*21b0*/  UMOV UR44, 0x0 ;  /* 0x00000000002c7882 */ /* 0x000fe20000000000 */
[----:B------:R-:W-:Y:S01]  /*21c0*/  UMOV UR45, 0x10000000 ;  /* 0x10000000002d7882 */ /* 0x000fe20000000000 */
[----:B------:R-:W-:Y:S01]  /*21d0*/  UMOV UR17, UR9 ;  /* 0x0000000900117c82 */ /* 0x000fe20008000000 */
[----:B------:R-:W-:Y:S02]  /*21e0*/  UMOV UR18, UR10 ;  /* 0x0000000a00127c82 */ /* 0x000fe40008000000 */
[----:B------:R4:W-:Y:S03]  /*21f0*/  UTMALDG.5D [UR16], [UR32], desc[UR44] ;  /* 0x00002c10200075b4 */ /* 0x0009e60008021000 */
[----:B------:R-:W-:Y:S04]  /*2200*/  @UP2 UIADD3 UR29, UPT, UPT, UR21, URZ, URZ ;  /* 0x000000ff151d2290 */ /* 0x000fe8000fffe0ff */
[----:B------:R-:W-:Y:S11]  /*2210*/  UISETP.NE.AND UP1, UPT, UR29, UR40, UPT ;  /* 0x000000281d00728c */ /* 0x000ff6000bf25270 */
[----:B------:R-:W-:Y:S04]  /*2220*/  @UP1 UIADD3 UR28, UPT, UPT, UR22, URZ, URZ ;  /* 0x000000ff161c1290 */ /* 0x000fe8000fffe0ff */
[----:B------:R-:W-:Y:S02]  /*2230*/  UISETP.NE.AND UP0, UPT, UR28, UR41, UPT ;  /* 0x000000291c00728c */ /* 0x000fe4000bf05270 */
[----:B---3--:R-:W-:Y:S09]  /*2240*/  UIADD3 UR8, UPT, UPT, UR27, 0x1, URZ ;  /* 0x000000011b087890 */ /* 0x008ff2000fffe0ff */
[----:B------:R-:W-:Y:S02]  /*2250*/  @UP0 UIADD3 UR8, UPT, UPT, UR27, URZ, URZ ;  /* 0x000000ff1b080290 */ /* 0x000fe4000fffe0ff */
[----:B------:R-:W-:Y:S05]  /*2260*/  UIADD3 UR7, UPT, UPT, UR37, -0x1, URZ ;  /* 0xffffffff25077890 */ /* 0x000fea000fffe0ff */
[----:B------:R-:W-:Y:S01]  /*2270*/  UMOV UR27, UR8 ;  /* 0x00000008001b7c82 */ /* 0x000fe20008000000 */
[----:B----4-:R-:W-:Y:S02]  /*2280*/  USEL UR22, UR28, URZ, UP0 ;  /* 0x000000ff1c167287 */ /* 0x010fe40008000000 */
[----:B------:R-:W-:Y:S02]  /*2290*/  UISETP.GT.U32.AND UP0, UPT, UR37, 0x1, UPT ;  /* 0x000000012500788c */ /* 0x000fe4000bf04070 */
[----:B------:R-:W-:Y:S02]  /*22a0*/  USEL UR20, UR36, URZ, UP2 ;  /* 0x000000ff24147287 */ /* 0x000fe40009000000 */
[----:B------:R-:W-:Y:S01]  /*22b0*/  USEL UR21, UR29, URZ, UP1 ;  /* 0x000000ff1d157287 */ /* 0x000fe20008800000 */
[----:B------:R-:W-:Y:S01]  /*22c0*/  UMOV UR37, UR7 ;  /* 0x0000000700257c82 */ /* 0x000fe20008000000 */
[----:B------:R-:W-:Y:S03]  /*22d0*/  UMOV UR7, UR31 ;  /* 0x0000001f00077c82 */ /* 0x000fe60008000000 */
[----:B-1----:R-:W-:Y:S07]  /*22e0*/  BRA.U UP0, `(.L_x_28) ;  /* 0xfffffffd000c7547 */ /* 0x002fee000b83ffff */
.L_x_23:
[----:B------:R-:W-:Y:S01]  /*22f0*/  SHF.L.U32 R3, R2, 0x1f, RZ ;  /* 0x0000001f02037819 */ /* 0x000fe200000006ff */
[----:B------:R-:W-:-:S03]  /*2300*/  NOP ;  /* 0x0000000000007918 */ /* 0x000fc60000000000 */
[----:B--2---:R-:W2:Y:S02]  /*2310*/  SYNCS.PHASECHK.TRANS64.TRYWAIT P0, [UR30+0xd0], R3 ;  /* 0x0000d003ff0075a7 */ /* 0x004ea4000800111e */
[----:B--2---:R-:W-:Y:S05]  /*2320*/  @!P0 BRA `(.L_x_29) ;  /* 0x00000068005c8947 */ /* 0x004fea0003800000 */
.L_x_130:
[----:B------:R-:W2:Y:S01]  /*2330*/  LDS.128 R4, [UR30+0x110] ;  /* 0x0001101eff047984 */ /* 0x000ea20008000c00 */
[----:B------:R-:W-:Y:S02]  /*2340*/  UIADD3 UR4, UPT, UPT, UR30, 0xd8, URZ ;  /* 0x000000d81e047890 */ /* 0x000fe4000fffe0ff */
[----:B------:R-:W-:Y:S01]  /*2350*/  UISETP.GE.AND UP0, UPT, UR39, 0x1, UPT ;  /* 0x000000012700788c */ /* 0x000fe2000bf06270 */
[----:B------:R-:W-:Y:S01]  /*2360*/  @!PT LDS RZ, [RZ] ;  /* 0x00000000fffff984 */ /* 0x000fe20000000800 */
[----:B------:R-:W-:Y:S01]  /*2370*/  @!PT LDS RZ, [RZ] ;  /* 0x00000000fffff984 */ /* 0x000fe20000000800 */
[----:B------:R-:W-:Y:S01]  /*2380*/  @!PT LDS RZ, [RZ] ;  /* 0x00000000fffff984 */ /* 0x000fe20000000800 */
[----:B------:R-:W-:Y:S01]  /*2390*/  @!PT LDS RZ, [RZ] ;  /* 0x00000000fffff984 */ /* 0x000fe20000000800 */
[----:B------:R3:W-:Y:S06]  /*23a0*/  MEMBAR.ALL.CTA ;  /* 0x0000000000007992 */ /* 0x0007ec0000008000 */
[----:B---3--:R-:W3:Y:S01]  /*23b0*/  FENCE.VIEW.ASYNC.S ;  /* 0x00000000000073c6 */ /* 0x008ee20000000000 */
[----:B------:R-:W-:-:S09]  /*23c0*/  UPRMT UR4, URZ, 0x654, UR4 ;  /* 0x00000654ff047896 */ /* 0x000fd20008000004 */
[----:B---3--:R-:W-:Y:S01]  /*23d0*/  SYNCS.ARRIVE.TRANS64.RED.A1T0 RZ, [UR4], RZ ;  /* 0x000000ffffff79a7 */ /* 0x008fe20008100404 */
[----:B--2---:R-:W-:-:S13]  /*23e0*/  LOP3.LUT P0, RZ, R6, 0x1, RZ, 0xc0, !PT ;  /* 0x0000000106ff7812 */ /* 0x004fda000780c0ff */
[----:B------:R-:W-:Y:S01]  /*23f0*/  VOTEU.ANY UP1, P0 ;  /* 0x0000000000ff7886 */ /* 0x000fe20000020100 */
[----:B------:R-:W-:-:S13]  /*2400*/  PLOP3.LUT P0, PT, PT, PT, UP1, 0x80, 0x8 ;  /* 0x000000000008781c */ /* 0x000fda0003f0f018 */
[----:B-1----:R-:W-:Y:S02]  /*2410*/  @P0 MOV R0, R4 ;  /* 0x0000000400000202 */ /* 0x002fe40000000f00 */
[----:B------:R-:W-:Y:S02]  /*2420*/  @P0 LOP3.LUT R4, R5, 0xffff, RZ, 0xc0, !PT ;  /* 0x0000ffff05040812 */ /* 0x000fe400078ec0ff */
[----:B------:R-:W-:Y:S02]  /*2430*/  @P0 R2UR UR6, R0 ;  /* 0x00000000000602ca */ /* 0x000fe400000e0000 */
[----:B------:R-:W-:-:S11]  /*2440*/  @P0 R2UR UR5, R4 ;  /* 0x00000000040502ca */ /* 0x000fd600000e0000 */
[----:B------:R-:W-:Y:S02]  /*2450*/  @UP1 UMOV UR49, UR6 ;  /* 0x0000000600311c82 */ /* 0x000fe40008000000 */
[----:B------:R-:W-:Y:S01]  /*2460*/  @UP1 UMOV UR48, UR5 ;  /* 0x0000000500301c82 */ /* 0x000fe20008000000 */
[----:B------:R-:W-:Y:S05]  /*2470*/  BRA.U !UP0, `(.L_x_30) ;  /* 0x0000000108d47547 */ /* 0x000fea000b800000 */
[----:B------:R-:W1:Y:S01]  /*2480*/  LDCU.128 UR16, c[0x0][0xc10] ;  /* 0x00018200ff1077ac */ /* 0x000e620008000c00 */
[----:B------:R-:W2:Y:S01]  /*2490*/  LDCU UR20, c[0x0][0xc20] ;  /* 0x00018400ff1477ac */ /* 0x000ea20008000800 */
[----:B------:R-:W3:Y:S01]  /*24a0*/  LDCU UR13, c[0x0][0xc0c] ;  /* 0x00018180ff0d77ac */ /* 0x000ee20008000800 */
[----:B------:R-:W4:Y:S01]  /*24b0*/  LDCU.64 UR14, c[0x0][0xc28] ;  /* 0x00018500ff0e77ac */ /* 0x000f220008000a00 */
[----:B------:R-:W-:Y:S02]  /*24c0*/  UISETP.NE.AND UP3, UPT, UR39, 0x1, UPT ;  /* 0x000000012700788c */ /* 0x000fe4000bf65270 */
[----:B-1----:R-:W-:Y:S02]  /*24d0*/  UIMAD.WIDE.U32 UR4, UR52, UR19, URZ ;  /* 0x00000013340472a5 */ /* 0x002fe4000f8e00ff */
[----:B------:R-:W-:Y:S02]  /*24e0*/  UIMAD.WIDE.U32 UR6, UR53, UR16, URZ ;  /* 0x00000010350672a5 */ /* 0x000fe4000f8e00ff */
[----:B------:R-:W-:-:S02]  /*24f0*/  UISETP.NE.AND UP0, UPT, UR18, 0x1, UPT ;  /* 0x000000011200788c */ /* 0x000fc4000bf05270 */
[----:B------:R-:W-:Y:S01]  /*2500*/  UIMAD.WIDE.U32 UR10, UR48, UR19, URZ ;  /* 0x00000013300a72a5 */ /* 0x000fe2000f8e00ff */
[----:B------:R-:W-:Y:S01]  /*2510*/  UMOV UR4, UR5 ;  /* 0x0000000500047c82 */ /* 0x000fe20008000000 */
[----:B---3--:R-:W-:Y:S02]  /*2520*/  UISETP.NE.AND UP2, UPT, UR13, 0x1, UPT ;  /* 0x000000010d00788c */ /* 0x008fe4000bf45270 */
[----:B--2---:R-:W-:Y:S02]  /*2530*/  USHF.R.U32.HI UR5, URZ, UR20, UR4 ;  /* 0x00000014ff057299 */ /* 0x004fe40008011604 */
[----:B------:R-:W-:Y:S01]  /*2540*/  UIMAD.WIDE.U32 UR8, UR49, UR16, URZ ;  /* 0x00000010310872a5 */ /* 0x000fe2000f8e00ff */
[----:B------:R-:W-:Y:S01]  /*2550*/  UMOV UR4, UR7 ;  /* 0x0000000700047c82 */ /* 0x000fe20008000000 */
[----:B------:R-:W-:Y:S02]  /*2560*/  USEL UR5, UR52, UR5, !UP0 ;  /* 0x0000000534057287 */ /* 0x000fe4000c000000 */
[----:B------:R-:W-:-:S02]  /*2570*/  USHF.R.U32.HI UR4, URZ, UR17, UR4 ;  /* 0x00000011ff047299 */ /* 0x000fc40008011604 */
[----:B----4-:R-:W-:Y:S02]  /*2580*/  UIMAD.WIDE.U32 UR6, UR5, UR14, URZ ;  /* 0x0000000e050672a5 */ /* 0x010fe4000f8e00ff */
[----:B------:R-:W-:Y:S01]  /*2590*/  USEL UR12, UR53, UR4, !UP2 ;  /* 0x00000004350c7287 */ /* 0x000fe2000d000000 */
[----:B------:R-:W-:Y:S02]  /*25a0*/  UMOV UR8, UR9 ;  /* 0x0000000900087c82 */ /* 0x000fe40008000000 */
[----:B------:R-:W-:Y:S01]  /*25b0*/  UMOV UR4, UR11 ;  /* 0x0000000b00047c82 */ /* 0x000fe20008000000 */
[----:B------:R-:W-:Y:S01]  /*25c0*/  UIMAD.WIDE.U32 UR10, UR12, UR14, URZ ;  /* 0x0000000e0c0a72a5 */ /* 0x000fe2000f8e00ff */
[----:B------:R-:W-:Y:S01]  /*25d0*/  UMOV UR6, UR7 ;  /* 0x0000000700067c82 */ /* 0x000fe20008000000 */
[----:B------:R-:W-:Y:S02]  /*25e0*/  USHF.R.U32.HI UR4, URZ, UR20, UR4 ;  /* 0x00000014ff047299 */ /* 0x000fe40008011604 */
[----:B------:R-:W-:-:S02]  /*25f0*/  @UP3 USHF.R.U32.HI UR5, URZ, UR15, UR6 ;  /* 0x0000000fff053299 */ /* 0x000fc40008011606 */
[----:B------:R-:W-:Y:S01]  /*2600*/  USHF.R.U32.HI UR17, URZ, UR17, UR8 ;  /* 0x00000011ff117299 */ /* 0x000fe20008011608 */
[----:B------:R-:W-:Y:S01]  /*2610*/  UMOV UR6, UR11 ;  /* 0x0000000b00067c82 */ /* 0x000fe20008000000 */
[----:B------:R-:W-:Y:S02]  /*2620*/  USEL UR4, UR48, UR4, !UP0 ;  /* 0x0000000430047287 */ /* 0x000fe4000c000000 */
[----:B------:R-:W-:Y:S02]  /*2630*/  @UP3 USHF.R.U32.HI UR12, URZ, UR15, UR6 ;  /* 0x0000000fff0c3299 */ /* 0x000fe40008011606 */
[----:B------:R-:W-:Y:S02]  /*2640*/  UIMAD UR6, UR39, UR5, URZ ;  /* 0x00000005270672a4 */ /* 0x000fe4000f8e02ff */
[----:B------:R-:W-:Y:S02]  /*2650*/  USEL UR5, UR49, UR17, !UP2 ;  /* 0x0000001131057287 */ /* 0x000fe4000d000000 */
[----:B------:R-:W-:-:S02]  /*2660*/  UIMAD UR8, UR39, UR12, URZ ;  /* 0x0000000c270872a4 */ /* 0x000fc4000f8e02ff */
[----:B------:R-:W-:Y:S02]  /*2670*/  UISETP.GE.AND UP0, UPT, UR4, UR6, UPT ;  /* 0x000000060400728c */ /* 0x000fe4000bf06270 */
[----:B------:R-:W-:Y:S02]  /*2680*/  UIMAD.WIDE.U32 UR6, UR4, UR14, URZ ;  /* 0x0000000e040672a5 */ /* 0x000fe4000f8e00ff */
[----:B------:R-:W-:Y:S02]  /*2690*/  UISETP.GE.OR UP0, UPT, UR5, UR8, UP0 ;  /* 0x000000080500728c */ /* 0x000fe40008706670 */
[----:B------:R-:W-:Y:S02]  /*26a0*/  UIMAD.WIDE.U32 UR8, UR5, UR14, URZ ;  /* 0x0000000e050872a5 */ /* 0x000fe4000f8e00ff */
[----:B------:R-:W-:Y:S01]  /*26b0*/  UIADD3 UR10, UPT, UPT, -UR4, URZ, URZ ;  /* 0x000000ff040a7290 */ /* 0x000fe2000fffe1ff */
[----:B------:R-:W-:Y:S02]  /*26c0*/  UMOV UR6, UR7 ;  /* 0x0000000700067c82 */ /* 0x000fe40008000000 */
[----:B------:R-:W-:-:S02]  /*26d0*/  USHF.R.U32.HI UR6, URZ, UR15, UR6 ;  /* 0x0000000fff067299 */ /* 0x000fc40008011606 */
[----:B------:R-:W-:Y:S02]  /*26e0*/  UIMAD UR10, UR18, UR10, UR48 ;  /* 0x0000000a120a72a4 */ /* 0x000fe4000f8e0230 */
[----:B------:R-:W-:Y:S01]  /*26f0*/  USEL UR6, UR4, UR6, !UP3 ;  /* 0x0000000604067287 */ /* 0x000fe2000d800000 */
[----:B------:R-:W-:Y:S01]  /*2700*/  @!UP0 UMOV UR7, UR9 ;  /* 0x0000000900078c82 */ /* 0x000fe20008000000 */
[----:B------:R-:W-:Y:S02]  /*2710*/  UIADD3 UR9, UPT, UPT, -UR5, URZ, URZ ;  /* 0x000000ff05097290 */ /* 0x000fe4000fffe1ff */
[----:B------:R-:W-:Y:S02]  /*2720*/  @!UP0 USHF.R.U32.HI UR7, URZ, UR15, UR7 ;  /* 0x0000000fff078299 */ /* 0x000fe40008011607 */
[----:B------:R-:W-:Y:S02]  /*2730*/  UIADD3 UR8, UPT, UPT, -UR6, URZ, URZ ;  /* 0x000000ff06087290 */ /* 0x000fe4000fffe1ff */
[----:B------:R-:W-:-:S02]  /*2740*/  @!UP0 USEL UR7, UR5, UR7, !UP3 ;  /* 0x0000000705078287 */ /* 0x000fc4000d800000 */
[----:B------:R-:W-:Y:S02]  /*2750*/  UIMAD UR8, UR39, UR8, UR4 ;  /* 0x00000008270872a4 */ /* 0x000fe4000f8e0204 */
[----:B------:R-:W-:Y:S02]  /*2760*/  @!UP0 UIADD3 UR6, UPT, UPT, UR6, -UR7, URZ ;  /* 0x8000000706068290 */ /* 0x000fe4000fffe0ff */
[----:B------:R-:W-:Y:S02]  /*2770*/  @!UP0 UIMAD UR7, UR8, UR12, UR7 ;  /* 0x0000000c080782a4 */ /* 0x000fe4000f8e0207 */
[----:B------:R-:W-:Y:S02]  /*2780*/  @!UP0 UIMAD UR4, UR39, UR6, UR5 ;  /* 0x00000006270482a4 */ /* 0x000fe4000f8e0205 */
[----:B------:R-:W-:Y:S02]  /*2790*/  UIMAD UR6, UR13, UR9, UR49 ;  /* 0x000000090d0672a4 */ /* 0x000fe4000f8e0231 */
[----:B------:R-:W-:Y:S01]  /*27a0*/  UIMAD UR48, UR4, UR18, UR10 ;  /* 0x00000012043072a4 */ /* 0x000fe2000f8e020a */
[----:B------:R-:W-:-:S02]  /*27b0*/  @!UP0 UMOV UR5, UR7 ;  /* 0x0000000700058c82 */ /* 0x000fc40008000000 */
[----:B------:R-:W-:-:S12]  /*27c0*/  UIMAD UR49, UR5, UR13, UR6 ;  /* 0x0000000d053172a4 */ /* 0x000fd8000f8e0206 */
.L_x_30:
        /* <DEDUP_REMOVED lines=20> */
.L_x_31:
[----:B------:R-:W-:Y:S01]  /*2910*/  R2UR UR5, R45 ;  /* 0x000000002d0572ca */ /* 0x000fe200000e0000 */
[----:B------:R-:W-:Y:S01]  /*2920*/  UMOV UR36, UR38 ;  /* 0x0000002600247c82 */ /* 0x000fe20008000000 */
[----:B------:R-:W-:Y:S02]  /*2930*/  R2UR UR4, R44 ;  /* 0x000000002c0472ca */ /* 0x000fe400000e0000 */
[----:B------:R-:W-:Y:S02]  /*2940*/  PLOP3.LUT P1, PT, PT, PT, PT, 0x80, 0x8 ;  /* 0x000000000008781c */ /* 0x000fe40003f2f070 */
[----:B------:R-:W-:-:S07]  /*2950*/  LOP3.LUT R2, R2, 0x1, RZ, 0x3c, !PT ;  /* 0x0000000102027812 */ /* 0x000fce00078e3cff */
[----:B------:R-:W-:Y:S02]  /*2960*/  UIADD3 UR51, UPT, UPT, UR49, UR5, URZ ;  /* 0x0000000531337290 */ /* 0x000fe4000fffe0ff */
[----:B------:R-:W-:Y:S01]  /*2970*/  UIADD3 UR24, UPT, UPT, UR48, UR4, URZ ;  /* 0x0000000430187290 */ /* 0x000fe2000fffe0ff */
[----:B------:R-:W-:Y:S11]  /*2980*/  BRA.U UP1, `(.L_x_32) ;  /* 0xffffffe901d87547 */ /* 0x000ff6000b83ffff */
[----:B------:R-:W-:Y:S01]  /*2990*/  UIADD3 UR30, UPT, UPT, UR30, 0x40, URZ ;  /* 0x000000401e1e7890 */ /* 0x000fe2000fffe0ff */
[----:B------:R-:W-:-:S03]  /*29a0*/  MOV R2, UR26 ;  /* 0x0000001a00027c02 */ /* 0x000fc60008000f00 */
[----:B------:R-:W-:Y:S01]  /*29b0*/  ULEA UR4, UR31, UR30, 0x3 ;  /* 0x0000001e1f047291 */ /* 0x000fe2000f8e18ff */
[----:B------:R-:W-:-:S08]  /*29c0*/  SHF.L.U32 R2, R2, 0x1f, RZ ;  /* 0x0000001f02027819 */ /* 0x000fd000000006ff */
[----:B------:R-:W1:Y:S02]  /*29d0*/  SYNCS.PHASECHK.TRANS64.TRYWAIT P0, [UR4], R2 ;  /* 0x00000002ff0075a7 */ /* 0x000e640008001104 */
[----:B-1----:R-:W-:Y:S05]  /*29e0*/  @!P0 BRA `(.L_x_33) ;  /* 0x0000006000c48947 */ /* 0x002fea0003800000 */
.L_x_132:
[----:B------:R-:W-:-:S04]  /*29f0*/  UIADD3 UR4, UPT, UPT, UR31, 0x1, URZ ;  /* 0x000000011f047890 */ /* 0x000fc8000fffe0ff */
[----:B------:R-:W-:-:S04]  /*2a00*/  UISETP.NE.AND UP0, UPT, UR4, 0x8, UPT ;  /* 0x000000080400788c */ /* 0x000fc8000bf05270 */
[----:B------:R-:W-:Y:S02]  /*2a10*/  USEL UR5, URZ, 0x1, UP0 ;  /* 0x00000001ff057887 */ /* 0x000fe40008000000 */
[----:B------:R-:W-:Y:S02]  /*2a20*/  USEL UR4, UR4, URZ, UP0 ;  /* 0x000000ff04047287 */ /* 0x000fe40008000000 */
[----:B------:R-:W-:Y:S02]  /*2a30*/  ULOP3.LUT UR6, UR26, UR5, URZ, 0x3c, !UPT ;  /* 0x000000051a067292 */ /* 0x000fe4000f8e3cff */
[----:B------:R-:W-:-:S04]  /*2a40*/  ULEA UR5, UR4, UR30, 0x3 ;  /* 0x0000001e04057291 */ /* 0x000fc8000f8e18ff */
[----:B-1----:R-:W-:-:S04]  /*2a50*/  MOV R2, UR6 ;  /* 0x0000000600027c02 */ /* 0x002fc80008000f00 */
[----:B------:R-:W-:-:S04]  /*2a60*/  SHF.L.U32 R2, R2, 0x1f, RZ ;  /* 0x0000001f02027819 */ /* 0x000fc800000006ff */
[----:B------:R-:W1:Y:S02]  /*2a70*/  SYNCS.PHASECHK.TRANS64.TRYWAIT P0, [UR5], R2 ;  /* 0x00000002ff0075a7 */ /* 0x000e640008001105 */
[----:B-1----:R-:W-:Y:S05]  /*2a80*/  @!P0 BRA `(.L_x_34) ;  /* 0x0000006000b48947 */ /* 0x002fea0003800000 */
.L_x_134:
        /* <DEDUP_REMOVED lines=10> */
.L_x_136:
        /* <DEDUP_REMOVED lines=10> */
.L_x_138:
        /* <DEDUP_REMOVED lines=10> */
.L_x_140:
        /* <DEDUP_REMOVED lines=10> */
.L_x_142:
        /* <DEDUP_REMOVED lines=10> */
.L_x_144:
[----:B------:R-:W-:-:S04]  /*2db0*/  UIADD3 UR4, UPT, UPT, UR4, 0x1, URZ ;  /* 0x0000000104047890 */ /* 0x000fc8000fffe0ff */
[----:B------:R-:W-:-:S04]  /*2dc0*/  UISETP.NE.AND UP0, UPT, UR4, 0x8, UPT ;  /* 0x000000080400788c */ /* 0x000fc8000bf05270 */
[----:B------:R-:W-:Y:S02]  /*2dd0*/  USEL UR5, URZ, 0x1, UP0 ;  /* 0x00000001ff057887 */ /* 0x000fe40008000000 */
[----:B------:R-:W-:Y:S02]  /*2de0*/  USEL UR4, UR4, URZ, UP0 ;  /* 0x000000ff04047287 */ /* 0x000fe40008000000 */
[----:B------:R-:W-:Y:S02]  /*2df0*/  ULOP3.LUT UR5, UR6, UR5, URZ, 0x3c, !UPT ;  /* 0x0000000506057292 */ /* 0x000fe4000f8e3cff */
[----:B------:R-:W-:-:S04]  /*2e00*/  ULEA UR4, UR4, UR30, 0x3 ;  /* 0x0000001e04047291 */ /* 0x000fc8000f8e18ff */
[----:B-1----:R-:W-:Y:S02]  /*2e10*/  IMAD.U32 R2, RZ, RZ, UR5 ;  /* 0x00000005ff027e24 */ /* 0x002fe4000f8e00ff */
[----:B------:R-:W-:-:S03]  /*2e20*/  MOV R0, UR4 ;  /* 0x0000000400007c02 */ /* 0x000fc60008000f00 */
[----:B------:R-:W-:-:S07]  /*2e30*/  SHF.L.U32 R2, R2, 0x1f, RZ ;  /* 0x0000001f02027819 */ /* 0x000fce00000006ff */
.L_x_40:
[----:B-1----:R1:W2:Y:S02]  /*2e40*/  SYNCS.PHASECHK.TRANS64.TRYWAIT P0, [R0+URZ], R2 ;  /* 0x00000002000075a7 */ /* 0x0022a400080011ff */
[----:B--2---:R-:W-:Y:S05]  /*2e50*/  @!P0 NANOSLEEP.SYNCS 0x989680 ;  /* 0x009896800000895d */ /* 0x004fea0003900000 */
[----:B------:R-:W2:Y:S02]  /*2e60*/  @!P0 SYNCS.PHASECHK.TRANS64 P0, [R0+URZ], R2 ;  /* 0x00000002000085a7 */ /* 0x000ea400080010ff */
[----:B--2---:R-:W-:Y:S05]  /*2e70*/  @P0 EXIT ;  /* 0x000000000000094d */ /* 0x004fea0003800000 */
[----:B------:R-:W-:Y:S05]  /*2e80*/  BRA `(.L_x_40) ;  /* 0xfffffffc00ec7947 */ /* 0x000fea000383ffff */
.L_x_16:
[----:B------:R-:W2:Y:S02]  /*2e90*/  S2UR UR4, SR_CgaCtaId ;  /* 0x00000000000479c3 */ /* 0x000ea40000008800 */
[----:B--2---:R-:W-:-:S04]  /*2ea0*/  UISETP.NE.AND UP0, UPT, UR4, URZ, UPT ;  /* 0x000000ff0400728c */ /* 0x004fc8000bf05270 */
[----:B------:R-:W-:-:S09]  /*2eb0*/  UISETP.NE.OR UP0, UPT, UR18, 0x1, UP0 ;  /* 0x000000011200788c */ /* 0x000fd20008705670 */
[----:B------:R-:W-:Y:S05]  /*2ec0*/  BRA.U UP0, `(.L_x_41) ;  /* 0x0000000100b47547 */ /* 0x000fea000b800000 */
[----:B------:R-:W2:Y:S01]  /*2ed0*/  S2UR UR5, SR_CgaCtaId ;  /* 0x00000000000579c3 */ /* 0x000ea20000008800 */
[----:B------:R-:W-:Y:S01]  /*2ee0*/  UMOV UR4, 0x400 ;  /* 0x0000040000047882 */ /* 0x000fe20000000000 */
[----:B------:R-:W-:Y:S01]  /*2ef0*/  HFMA2 R3, -RZ, RZ, 0, 5.9604644775390625e-08 ;  /* 0x00000001ff037431 */ /* 0x000fe200000001ff */
[----:B------:R-:W-:Y:S01]  /*2f00*/  ISETP.NE.AND P0, PT, R0, RZ, PT ;  /* 0x000000ff0000720c */ /* 0x000fe20003f05270 */
[----:B------:R-:W-:Y:S01]  /*2f10*/  IMAD.MOV.U32 R8, RZ, RZ, RZ ;  /* 0x000000ffff087224 */ /* 0x000fe200078e00ff */
[----:B--2---:R-:W-:-:S04]  /*2f20*/  ULEA UR4, UR5, UR4, 0x18 ;  /* 0x0000000405047291 */ /* 0x004fc8000f8ec0ff */
[----:B------:R-:W-:Y:S02]  /*2f30*/  UIADD3 UR5, UPT, UPT, UR4, 0xd8, URZ ;  /* 0x000000d804057890 */ /* 0x000fe4000fffe0ff */
[----:B------:R-:W-:Y:S02]  /*2f40*/  UIADD3 UR8, UPT, UPT, UR4, 0xd0, URZ ;  /* 0x000000d004087890 */ /* 0x000fe4000fffe0ff */
[----:B------:R-:W-:-:S12]  /*2f50*/  UPRMT UR5, URZ, 0x654, UR5 ;  /* 0x00000654ff057896 */ /* 0x000fd80008000005 */
.L_x_44:
[----:B------:R-:W-:Y:S01]  /*2f60*/  SHF.L.U32 R6, R3, 0x1f, RZ ;  /* 0x0000001f03067819 */ /* 0x000fe200000006ff */
[----:B------:R-:W-:Y:S02]  /*2f70*/  IMAD.U32 R4, RZ, RZ, UR8 ;  /* 0x00000008ff047e24 */ /* 0x000fe4000f8e00ff */
[----:B------:R-:W-:Y:S01]  /*2f80*/  @!P0 IMAD.MOV.U32 R5, RZ, RZ, 0x10 ;  /* 0x00000010ff058424 */ /* 0x000fe200078e00ff */
[----:B------:R-:W2:Y:S02]  /*2f90*/  SYNCS.PHASECHK.TRANS64.TRYWAIT P1, [UR4+0xd8], R6 ;  /* 0x0000d806ff0075a7 */ /* 0x000ea40008021104 */
[----:B------:R-:W-:-:S04]  /*2fa0*/  PRMT R4, R0, 0x654, R4 ;  /* 0x0000065400047816 */ /* 0x000fc80000000004 */
[----:B------:R-:W-:Y:S01]  /*2fb0*/  SEL R2, R4, R2, !P0 ;  /* 0x0000000204027207 */ /* 0x000fe20004000000 */
[----:B--2---:R-:W-:Y:S06]  /*2fc0*/  @!P1 BRA `(.L_x_42) ;  /* 0x0000005c00f49947 */ /* 0x004fec0003800000 */
.L_x_146:
[----:B------:R-:W-:Y:S01]  /*2fd0*/  UIADD3 UR6, UPT, UPT, UR4, 0x110, URZ ;  /* 0x0000011004067890 */ /* 0x000fe2000fffe0ff */
[----:B------:R3:W-:Y:S01]  /*2fe0*/  @!P0 SYNCS.ARRIVE.TRANS64.RED RZ, [R2+URZ], R5 ;  /* 0x0000000502ff89a7 */ /* 0x0007e200080004ff */
[----:B------:R-:W-:Y:S01]  /*2ff0*/  UIADD3 UR7, UPT, UPT, UR4, 0xd0, URZ ;  /* 0x000000d004077890 */ /* 0x000fe2000fffe0ff */
[----:B------:R-:W-:-:S08]  /*3000*/  LOP3.LUT R3, R3, 0x1, RZ, 0x3c, !PT ;  /* 0x0000000103037812 */ /* 0x000fd000078e3cff */
[----:B------:R-:W-:Y:S06]  /*3010*/  UGETNEXTWORKID.BROADCAST [UR6], [UR7] ;  /* 0x00000000060073ca */ /* 0x000fec0008000100 */
[----:B---3--:R-:W-:-:S04]  /*3020*/  SHF.L.U32 R5, R8, 0x1f, RZ ;  /* 0x0000001f08057819 */ /* 0x008fc800000006ff */
[----:B------:R-:W3:Y:S02]  /*3030*/  SYNCS.PHASECHK.TRANS64.TRYWAIT P1, [UR4+0xd0], R5 ;  /* 0x0000d005ff0075a7 */ /* 0x000ee40008021104 */
[----:B---3--:R-:W-:Y:S05]  /*3040*/  @!P1 BRA `(.L_x_43) ;  /* 0x0000005c00ec9947 */ /* 0x008fea0003800000 */
.L_x_148:
[----:B--2---:R-:W2:Y:S01]  /*3050*/  LDS.128 R4, [UR4+0x110] ;  /* 0x00011004ff047984 */ /* 0x004ea20008000c00 */
[----:B------:R-:W-:Y:S01]  /*3060*/  LOP3.LUT R8, R8, 0x1, RZ, 0x3c, !PT ;  /* 0x0000000108087812 */ /* 0x000fe200078e3cff */
[----:B------:R-:W-:Y:S01]  /*3070*/  @!PT LDS RZ, [RZ] ;  /* 0x00000000fffff984 */ /* 0x000fe20000000800 */
[----:B------:R-:W-:Y:S01]  /*3080*/  @!PT LDS RZ, [RZ] ;  /* 0x00000000fffff984 */ /* 0x000fe20000000800 */
[----:B------:R-:W-:Y:S01]  /*3090*/  @!PT LDS RZ, [RZ] ;  /* 0x00000000fffff984 */ /* 0x000fe20000000800 */
[----:B------:R-:W-:Y:S01]  /*30a0*/  @!PT LDS RZ, [RZ] ;  /* 0x00000000fffff984 */ /* 0x000fe20000000800 */
[----:B------:R3:W-:Y:S06]  /*30b0*/  MEMBAR.ALL.CTA ;  /* 0x0000000000007992 */ /* 0x0007ec0000008000 */
[----:B---3--:R-:W3:Y:S02]  /*30c0*/  FENCE.VIEW.ASYNC.S ;  /* 0x00000000000073c6 */ /* 0x008ee40000000000 */
[----:B---3--:R-:W-:Y:S01]  /*30d0*/  SYNCS.ARRIVE.TRANS64.RED.A1T0 RZ, [UR5], RZ ;  /* 0x000000ffffff79a7 */ /* 0x008fe20008100405 */
[----:B--2---:R-:W-:-:S13]  /*30e0*/  LOP3.LUT P1, RZ, R6, 0x1, RZ, 0xc0, !PT ;  /* 0x0000000106ff7812 */ /* 0x004fda000782c0ff */
[----:B------:R-:W-:Y:S05]  /*30f0*/  @P1 BRA `(.L_x_44) ;  /* 0xfffffffc00981947 */ /* 0x000fea000383ffff */
[----:B------:R-:W-:-:S04]  /*3100*/  SHF.L.U32 R0, R3, 0x1f, RZ ;  /* 0x0000001f03007819 */ /* 0x000fc800000006ff */
[----:B------:R-:W2:Y:S02]  /*3110*/  SYNCS.PHASECHK.TRANS64 P0, [UR4+0xd8], R0 ;  /* 0x0000d800ff0075a7 */ /* 0x000ea40008001004 */
[----:B-12---:R-:W-:Y:S05]  /*3120*/  @P0 EXIT ;  /* 0x000000000000094d */ /* 0x006fea0003800000 */
[----:B------:R-:W-:-:S07]  /*3130*/  MOV R0, UR4 ;  /* 0x0000000400007c02 */ /* 0x000fce0008000f00 */
.L_x_45:
[----:B-1----:R-:W-:-:S04]  /*3140*/  SHF.L.U32 R2, R3, 0x1f, RZ ;  /* 0x0000001f03027819 */ /* 0x002fc800000006ff */
[----:B------:R1:W2:Y:S03]  /*3150*/  SYNCS.PHASECHK.TRANS64.TRYWAIT P0, [R0+URZ+0xd8], R2 ;  /* 0x0000d802000075a7 */ /* 0x0002a600080011ff */
[----:B--2---:R-:W-:Y:S05]  /*3160*/  @!P0 NANOSLEEP.SYNCS 0x989680 ;  /* 0x009896800000895d */ /* 0x004fea0003900000 */
[----:B------:R-:W2:Y:S02]  /*3170*/  @!P0 SYNCS.PHASECHK.TRANS64 P0, [R0+URZ+0xd8], R2 ;  /* 0x0000d802000085a7 */ /* 0x000ea400080010ff */
[----:B--2---:R-:W-:Y:S05]  /*3180*/  @P0 EXIT ;  /* 0x000000000000094d */ /* 0x004fea0003800000 */
[----:B------:R-:W-:Y:S05]  /*3190*/  BRA `(.L_x_45) ;  /* 0xfffffffc00e87947 */ /* 0x000fea000383ffff */
.L_x_41:
[----:B------:R-:W-:-:S09]  /*31a0*/  UISETP.NE.AND UP0, UPT, UR18, URZ, UPT ;  /* 0x000000ff1200728c */ /* 0x000fd2000bf05270 */
[----:B------:R-:W-:Y:S05]  /*31b0*/  BRA.U UP0, `(.L_x_46) ;  /* 0x0000000d00887547 */ /* 0x000fea000b800000 */
[----:B------:R-:W2:Y:S01]  /*31c0*/  S2UR UR7, SR_CgaCtaId ;  /* 0x00000000000779c3 */ /* 0x000ea20000008800 */
[----:B------:R-:W-:Y:S01]  /*31d0*/  UMOV UR4, 0x40 ;  /* 0x0000004000047882 */ /* 0x000fe20000000000 */
[----:B------:R-:W-:Y:S01]  /*31e0*/  NOP ;  /* 0x0000000000007918 */ /* 0x000fe20000000000 */
[----:B------:R-:W-:Y:S01]  /*31f0*/  UMOV UR6, 0x400 ;  /* 0x0000040000067882 */ /* 0x000fe20000000000 */
[----:B--2---:R-:W-:Y:S02]  /*3200*/  ULEA UR5, UR7, UR4, 0x18 ;  /* 0x0000000407057291 */ /* 0x004fe4000f8ec0ff */
[----:B------:R-:W-:-:S07]  /*3210*/  ULEA UR6, UR7, UR6, 0x18 ;  /* 0x0000000607067291 */ /* 0x000fce000f8ec0ff */
[----:B------:R-:W2:Y:S02]  /*3220*/  LDS.U8 R0, [UR5+0x1c] ;  /* 0x00001c05ff007984 */ /* 0x000ea40008000000 */
[----:B--2---:R-:W-:-:S13]  /*3230*/  ISETP.NE.AND P0, PT, R0, RZ, PT ;  /* 0x000000ff0000720c */ /* 0x004fda0003f05270 */
[----:B------:R-:W-:Y:S05]  /*3240*/  @P0 BRA `(.L_x_47) ;  /* 0x0000000000580947 */ /* 0x000fea0003800000 */
[----:B------:R-:W-:-:S13]  /*3250*/  ELECT P0, URZ, PT ;  /* 0x0000000000ff782f */ /* 0x000fda0003800000 */
[----:B------:R-:W-:Y:S05]  /*3260*/  @!P0 BRA `(.L_x_48) ;  /* 0x0000000000608947 */ /* 0x000fea0003800000 */
[----:B------:R-:W-:Y:S01]  /*3270*/  UMOV UR4, 0x10 ;  /* 0x0000001000047882 */ /* 0x000fe20000000000 */
[----:B------:R-:W-:Y:S01]  /*3280*/  HFMA2 R0, -RZ, RZ, 0, 5.9604644775390625e-08 ;  /* 0x00000001ff007431 */ /* 0x000fe200000001ff */
[----:B------:R-:W-:-:S03]  /*3290*/  MOV R2, 0xffff ;  /* 0x0000ffff00027802 */ /* 0x000fc60000000f00 */
[----:B------:R-:W-:Y:S04]  /*32a0*/  DEPBAR.LE SB2, 0x36 ;  /* 0x0000ad800000791a */ /* 0x000fe80000000000 */
[----:B------:R-:W2:Y:S02]  /*32b0*/  UTCATOMSWS.FIND_AND_SET.ALIGN UP0, UR4, UR4 ;  /* 0x00000004000475e3 */ /* 0x000ea40008000800 */
[----:B--2---:R-:W-:Y:S01]  /*32c0*/  MOV R3, UR4 ;  /* 0x0000000400037c02 */ /* 0x004fe20008000f00 */
[----:B------:R-:W-:Y:S06]  /*32d0*/  BRA.U UP0, `(.L_x_49) ;  /* 0x0000000100187547 */ /* 0x000fec000b800000 */
.L_x_50:
[----:B------:R-:W-:Y:S05]  /*32e0*/  NANOSLEEP 0x64 ;  /* 0x000000640000795d */ /* 0x000fea0003800000 */
[----:B------:R-:W-:-:S05]  /*32f0*/  UMOV UR4, 0x10 ;  /* 0x0000001000047882 */ /* 0x000fca0000000000 */
[----:B------:R-:W-:Y:S04]  /*3300*/  DEPBAR.LE SB2, 0x36 ;  /* 0x0000ad800000791a */ /* 0x000fe80000000000 */
[----:B------:R-:W2:Y:S02]  /*3310*/  UTCATOMSWS.FIND_AND_SET.ALIGN UP0, UR4, UR4 ;  /* 0x00000004000475e3 */ /* 0x000ea40008000800 */
[----:B--2---:R-:W-:Y:S01]  /*3320*/  MOV R3, UR4 ;  /* 0x0000000400037c02 */ /* 0x004fe20008000f00 */
[----:B------:R-:W-:Y:S05]  /*3330*/  BRA.U !UP0, `(.L_x_50) ;  /* 0xfffffffd08e87547 */ /* 0x000fea000b83ffff */
.L_x_49:
[-C--:B------:R-:W-:Y:S02]  /*3340*/  SHF.L.U32 R2, R2, R3.reuse, RZ ;  /* 0x0000000302027219 */ /* 0x080fe400000006ff */
[----:B------:R-:W-:Y:S01]  /*3350*/  SHF.L.U32 R0, R0, R3, RZ ;  /* 0x0000000300007219 */ /* 0x000fe200000006ff */
[----:B------:R-:W-:Y:S02]  /*3360*/  IMAD.SHL.U32 R3, R3, 0x20, RZ ;  /* 0x0000002003037824 */ /* 0x000fe400078e00ff */
[----:B------:R2:W-:Y:S04]  /*3370*/  ATOMS.OR RZ, [UR5+0x14], R2 ;  /* 0x00001402ffff798c */ /* 0x0005e8000b000005 */
[----:B------:R2:W-:Y:S04]  /*3380*/  ATOMS.OR RZ, [UR5+0x18], R0 ;  /* 0x00001800ffff798c */ /* 0x0005e8000b000005 */
[----:B------:R2:W-:Y:S01]  /*3390*/  STS [UR6+0x120], R3 ;  /* 0x00012003ff007988 */ /* 0x0005e20008000806 */
[----:B------:R-:W-:Y:S05]  /*33a0*/  BRA `(.L_x_48) ;  /* 0x0000000000107947 */ /* 0x000fea0003800000 */
.L_x_47:
[----:B------:R-:W-:Y:S02]  /*33b0*/  MOV R0, 0xffffffff ;  /* 0xffffffff00007802 */ /* 0x000fe40000000f00 */
[----:B------:R-:W-:-:S03]  /*33c0*/  MOV R2, 0x33f0 ;  /* 0x000033f000027802 */ /* 0x000fc60000000f00 */
[----:B------:R2:W-:Y:S04]  /*33d0*/  STS [UR6+0x120], R0 ;  /* 0x00012000ff007988 */ /* 0x0005e80008000806 */
[----:B-12--5:R-:W-:Y:S05]  /*33e0*/  CALL.REL.NOINC `($__internal_1_$__cuda_sm10x_tcgen05_guardrail_trap_phase_invalid_during_alloc) ;  /* 0x0000006000f87944 */ /* 0x026fea0003c00000 */
.L_x_48:
[----:B------:R-:W-:Y:S05]  /*33f0*/  WARPSYNC.ALL ;  /* 0x0000000000007948 */ /* 0x000fea0003800000 */
[----:B------:R-:W3:Y:S01]  /*3400*/  S2UR UR4, SR_CgaCtaId ;  /* 0x00000000000479c3 */ /* 0x000ee20000008800 */
[----:B------:R-:W-:Y:S01]  /*3410*/  UMOV UR20, 0x400 ;  /* 0x0000040000147882 */ /* 0x000fe20000000000 */
[----:B------:R-:W-:-:S06]  /*3420*/  NOP ;  /* 0x0000000000007918 */ /* 0x000fcc0000000000 */
[----:B------:R-:W-:Y:S06]  /*3430*/  BAR.ARV 0x6, 0xa0 ;  /* 0x0182800000007b1d */ /* 0x000fec0000002000 */
[----:B------:R-:W4:Y:S01]  /*3440*/  LDCU.64 UR6, c[0x0][0x388] ;  /* 0x00007100ff0677ac */ /* 0x000f220008000a00 */
[----:B------:R-:W-:Y:S01]  /*3450*/  IMAD.MOV.U32 R8, RZ, RZ, 0x1 ;  /* 0x00000001ff087424 */ /* 0x000fe200078e00ff */
[----:B------:R-:W1:Y:S01]  /*3460*/  LDCU.64 UR8, c[0x0][0x390] ;  /* 0x00007200ff0877ac */ /* 0x000e620008000a00 */
[----:B------:R-:W-:Y:S01]  /*3470*/  UMOV UR23, URZ ;  /* 0x000000ff00177c82 */ /* 0x000fe20008000000 */
[----:B------:R-:W-:Y:S01]  /*3480*/  UMOV UR19, URZ ;  /* 0x000000ff00137c82 */ /* 0x000fe20008000000 */
[----:B---3--:R-:W-:Y:S01]  /*3490*/  ULEA UR20, UR4, UR20, 0x18 ;  /* 0x0000001404147291 */ /* 0x008fe2000f8ec0ff */
[----:B------:R-:W-:Y:S01]  /*34a0*/  UMOV UR32, 0x0 ;  /* 0x0000000000207882 */ /* 0x000fe20000000000 */
[----:B------:R-:W-:Y:S01]  /*34b0*/  UMOV UR33, 0x4200490 ;  /* 0x0420049000217882 */ /* 0x000fe20000000000 */
[----:B------:R-:W-:Y:S01]  /*34c0*/  UMOV UR30, 0x0 ;  /* 0x00000000001e7882 */ /* 0x000fe20000000000 */
[----:B------:R-:W-:Y:S01]  /*34d0*/  UMOV UR31, 0x4200490 ;  /* 0x04200490001f7882 */ /* 0x000fe20000000000 */
[----:B------:R-:W-:Y:S01]  /*34e0*/  UMOV UR28, 0x0 ;  /* 0x00000000001c7882 */ /* 0x000fe20000000000 */
[----:B------:R-:W-:Y:S01]  /*34f0*/  UMOV UR29, 0x4200490 ;  /* 0x04200490001d7882 */ /* 0x000fe20000000000 */
[----:B----4-:R-:W-:-:S02]  /*3500*/  UIADD3 UR4, UPT, UPT, UR6, 0x3f, URZ ;  /* 0x0000003f06047890 */ /* 0x010fc4000fffe0ff */
[----:B------:R-:W2:Y:S01]  /*3510*/  LDS R9, [UR20+0x120] ;  /* 0x00012014ff097984 */ /* 0x000ea20008000800 */
[----:B------:R-:W-:Y:S01]  /*3520*/  UMOV UR26, 0x0 ;  /* 0x00000000001a7882 */ /* 0x000fe20000000000 */
[----:B------:R-:W-:Y:S01]  /*3530*/  UMOV UR27, 0x4200490 ;  /* 0x04200490001b7882 */ /* 0x000fe20000000000 */
[----:B------:R-:W-:-:S04]  /*3540*/  USHF.R.S32.HI UR5, URZ, 0x1f, UR4 ;  /* 0x0000001fff057899 */ /* 0x000fc80008011404 */
[----:B------:R-:W-:Y:S02]  /*3550*/  ULEA.HI UR4, UR5, UR4, URZ, 0x6 ;  /* 0x0000000405047291 */ /* 0x000fe4000f8f30ff */
[----:B------:R-:W-:Y:S02]  /*3560*/  UIADD3 UR5, UPT, UPT, UR20, 0x4400, URZ ;  /* 0x0000440014057890 */ /* 0x000fe4000fffe0ff */
[----:B------:R-:W-:Y:S02]  /*3570*/  USHF.R.S32.HI UR4, URZ, 0x6, UR4 ;  /* 0x00000006ff047899 */ /* 0x000fe40008011404 */
[----:B------:R-:W-:Y:S02]  /*3580*/  USHF.R.U32.HI UR6, URZ, 0x4, UR5 ;  /* 0x00000004ff067899 */ /* 0x000fe40008011605 */
[----:B------:R-:W-:Y:S02]  /*3590*/  UIMAD UR4, UR4, UR7, URZ ;  /* 0x00000007040472a4 */ /* 0x000fe4000f8e02ff */
[----:B------:R-:W-:-:S02]  /*35a0*/  ULOP3.LUT UR6, UR6, 0x3fff, URZ, 0xc0, !UPT ;  /* 0x00003fff06067892 */ /* 0x000fc4000f8ec0ff */
[----:B-1----:R-:W-:Y:S02]  /*35b0*/  UIMAD UR4, UR4, UR8, URZ ;  /* 0x00000008040472a4 */ /* 0x002fe4000f8e02ff */
[----:B------:R-:W-:Y:S02]  /*35c0*/  ULOP3.LUT UR21, UR6, 0x10000, URZ, 0xfc, !UPT ;  /* 0x0001000006157892 */ /* 0x000fe4000f8efcff */
[----:B------:R-:W-:Y:S02]  /*35d0*/  UIMAD UR9, UR4, UR9, URZ ;  /* 0x00000009040972a4 */ /* 0x000fe4000f8e02ff */
[----:B------:R-:W-:Y:S02]  /*35e0*/  UIADD3 UR4, UPT, UPT, UR20, 0x14400, URZ ;  /* 0x0001440014047890 */ /* 0x000fe4000fffe0ff */
[----:B------:R-:W-:Y:S02]  /*35f0*/  UIADD3 UR34, UPT, UPT, UR9, -0x1, URZ ;  /* 0xffffffff09227890 */ /* 0x000fe4000fffe0ff */
[----:B------:R-:W-:-:S02]  /*3600*/  USHF.R.U32.HI UR5, URZ, 0x4, UR4 ;  /* 0x00000004ff057899 */ /* 0x000fc40008011604 */
[----:B------:R-:W-:Y:S02]  /*3610*/  UIADD3 UR4, UPT, UPT, UR20, 0xd8, URZ ;  /* 0x000000d814047890 */ /* 0x000fe4000fffe0ff */
[----:B------:R-:W-:Y:S02]  /*3620*/  ULOP3.LUT UR5, UR5, 0x3fff, URZ, 0xc0, !UPT ;  /* 0x00003fff05057892 */ /* 0x000fe4000f8ec0ff */
[----:B------:R-:W-:Y:S02]  /*3630*/  UPRMT UR25, URZ, 0x654, UR4 ;  /* 0x00000654ff197896 */ /* 0x000fe40008000004 */
[----:B------:R-:W-:Y:S02]  /*3640*/  ULOP3.LUT UR22, UR5, 0x10000, URZ, 0xfc, !UPT ;  /* 0x0001000005167892 */ /* 0x000fe4000f8efcff */
[----:B------:R-:W-:Y:S01]  /*3650*/  UISETP.GE.AND UP3, UPT, UR9, 0x1, UPT ;  /* 0x000000010900788c */ /* 0x000fe2000bf66270 */
[C---:B--2---:R-:W-:Y:S01]  /*3660*/  VIADD R3, R9.reuse, 0x80 ;  /* 0x0000008009037836 */ /* 0x044fe20000000000 */
[----:B------:R-:W-:-:S04]  /*3670*/  LOP3.LUT R2, R9, 0xffff, RZ, 0xc0, !PT ;  /* 0x0000ffff09027812 */ /* 0x000fc800078ec0ff */
[----:B------:R-:W-:-:S05]  /*3680*/  LOP3.LUT R3, R3, 0xffff, RZ, 0xc0, !PT ;  /* 0x0000ffff03037812 */ /* 0x000fca00078ec0ff */
[----:B------:R1:W-:Y:S02]  /*3690*/  STL.64 [R1], R2 ;  /* 0x0000000201007387 */ /* 0x0003e40000100a00 */
[----:B-1----:R-:W-:-:S07]  /*36a0*/  CS2R R2, SRZ ;  /* 0x0000000000027805 */ /* 0x002fce000001ff00 */
.L_x_57:
[----:B-1----:R-:W-:-:S04]  /*36b0*/  SHF.L.U32 R4, R3, 0x1f, RZ ;  /* 0x0000001f03047819 */ /* 0x002fc800000006ff */
[----:B------:R-:W1:Y:S02]  /*36c0*/  SYNCS.PHASECHK.TRANS64.TRYWAIT P0, [UR20+0xd0], R4 ;  /* 0x0000d004ff0075a7 */ /* 0x000e640008001114 */
[----:B-12-4-:R-:W-:Y:S05]  /*36d0*/  @!P0 BRA `(.L_x_51) ;  /* 0x0000005800608947 */ /* 0x016fea0003800000 */
.L_x_150:
[----:B-1----:R-:W1:Y:S01]  /*36e0*/  LDS.128 R4, [UR20+0x110] ;  /* 0x00011014ff047984 */ /* 0x002e620008000c00 */
[----:B------:R-:W-:Y:S01]  /*36f0*/  ULEA UR24, UR23, UR20, 0x3 ;  /* 0x0000001417187291 */ /* 0x000fe2000f8e18ff */
[----:B------:R-:W-:Y:S01]  /*3700*/  SHF.L.U32 R0, R8, 0x1f, RZ ;  /* 0x0000001f08007819 */ /* 0x000fe200000006ff */
[----:B------:R-:W-:Y:S01]  /*3710*/  @!PT LDS RZ, [RZ] ;  /* 0x00000000fffff984 */ /* 0x000fe20000000800 */
[----:B------:R-:W-:Y:S01]  /*3720*/  @!PT LDS RZ, [RZ] ;  /* 0x00000000fffff984 */ /* 0x000fe20000000800 */
[----:B------:R-:W-:Y:S01]  /*3730*/  @!PT LDS RZ, [RZ] ;  /* 0x00000000fffff984 */ /* 0x000fe20000000800 */
[----:B------:R-:W-:Y:S01]  /*3740*/  @!PT LDS RZ, [RZ] ;  /* 0x00000000fffff984 */ /* 0x000fe20000000800 */
[----:B------:R2:W-:Y:S06]  /*3750*/  MEMBAR.ALL.CTA ;  /* 0x0000000000007992 */ /* 0x0005ec0000008000 */
[----:B--2---:R-:W2:Y:S02]  /*3760*/  FENCE.VIEW.ASYNC.S ;  /* 0x00000000000073c6 */ /* 0x004ea40000000000 */
[----:B--2---:R-:W-:Y:S01]  /*3770*/  SYNCS.ARRIVE.TRANS64.RED.A1T0 RZ, [UR25], RZ ;  /* 0x000000ffffff79a7 */ /* 0x004fe20008100419 */
[----:B------:R-:W2:Y:S01]  /*3780*/  SYNCS.PHASECHK.TRANS64.TRYWAIT P0, [UR24+0xf0], R0 ;  /* 0x0000f000ff0075a7 */ /* 0x000ea20008001118 */
[----:B-1----:R-:W-:Y:S01]  /*3790*/  LOP3.LUT P3, RZ, R6, 0x1, RZ, 0xc0, !PT ;  /* 0x0000000106ff7812 */ /* 0x002fe2000786c0ff */
[----:B--2---:R-:W-:-:S12]  /*37a0*/  @!P0 BRA `(.L_x_52) ;  /* 0x0000005800448947 */ /* 0x004fd80003800000 */
.L_x_152:
[----:B------:R-:W-:Y:S05]  /*37b0*/  BRA.U !UP3, `(.L_x_53) ;  /* 0x000000010bf87547 */ /* 0x000fea000b800000 */
[----:B-1----:R-:W-:Y:S01]  /*37c0*/  IMAD.U32 R0, RZ, RZ, UR23 ;  /* 0x00000017ff007e24 */ /* 0x002fe2000f8e00ff */
[----:B------:R-:W-:-:S04]  /*37d0*/  ULEA UR4, UR19, UR20, 0x3 ;  /* 0x0000001413047291 */ /* 0x000fc8000f8e18ff */
[----:B------:R-:W-:-:S05]  /*37e0*/  LEA R0, R0, R1, 0x2 ;  /* 0x0000000100007211 */ /* 0x000fca00078e10ff */
[----:B------:R1:W5:Y:S01]  /*37f0*/  LDL R4, [R0] ;  /* 0x0000000000047983 */ /* 0x0003620000100800 */
[----:B------:R-:W-:Y:S01]  /*3800*/  UPLOP3.LUT UP2, UPT, UPT, UPT, UPT, 0x40, 0x4 ;  /* 0x000000000004789c */ /* 0x000fe20003f4e870 */
[----:B------:R-:W-:Y:S01]  /*3810*/  UMOV UR17, UR34 ;  /* 0x0000002200117c82 */ /* 0x000fe20008000000 */
[----:B-1----:R-:W-:-:S04]  /*3820*/  SHF.L.U32 R0, R2, 0x1f, RZ ;  /* 0x0000001f02007819 */ /* 0x002fc800000006ff */
[----:B------:R1:W2:Y:S01]  /*3830*/  SYNCS.PHASECHK.TRANS64.TRYWAIT P2, [UR4], R0 ;  /* 0x00000000ff0075a7 */ /* 0x0002a20008041104 */
[----:B------:R-:W-:-:S05]  /*3840*/  UMOV UR4, UR19 ;  /* 0x0000001300047c82 */ /* 0x000fca0008000000 */
.L_x_56:
[----:B------:R-:W-:Y:S01]  /*3850*/  ULEA UR18, UR4, UR20, 0x3 ;  /* 0x0000001404127291 */ /* 0x000fe2000f8e18ff */
[----:B--234-:R-:W-:Y:S11]  /*3860*/  @P2 BRA `(.L_x_54) ;  /* 0x00000000000c2947 */ /* 0x01cff60003800000 */
[----:B------:R-:W-:Y:S04]  /*3870*/  SHF.L.U32 R5, R2, 0x1f, RZ ;  /* 0x0000001f02057819 */ /* 0x000fe800000006ff */
[----:B------:R-:W2:Y:S02]  /*3880*/  SYNCS.PHASECHK.TRANS64.TRYWAIT P0, [UR18], R5 ;  /* 0x00000005ff0075a7 */ /* 0x000ea40008001112 */
[----:B--2---:R-:W-:Y:S05]  /*3890*/  @!P0 BRA `(.L_x_55) ;  /* 0x0000005800208947 */ /* 0x004fea0003800000 */
.L_x_54:
[----:B------:R-:W-:Y:S01]  /*38a0*/  UISETP.NE.AND UP0, UPT, UR17, URZ, UPT ;  /* 0x000000ff1100728c */ /* 0x000fe2000bf05270 */
[----:B------:R-:W-:Y:S01]  /*38b0*/  PLOP3.LUT P2, PT, PT, PT, PT, 0x80, 0x8 ;  /* 0x000000000008781c */ /* 0x000fe20003f4f070 */
[----:B------:R-:W-:Y:S01]  /*38c0*/  UIADD3 UR5, UPT, UPT, UR4, 0x1, URZ ;  /* 0x0000000104057890 */ /* 0x000fe2000fffe0ff */
[----:B------:R-:W-:Y:S11]  /*38d0*/  ELECT P1, URZ, PT ;  /* 0x0000000000ff782f */ /* 0x000ff60003820000 */
[----:B------:R-:W-:Y:S02]  /*38e0*/  @!UPT UIADD3 URZ, UPT, UPT, URZ, URZ, URZ ;  /* 0x000000fffffff290 */ /* 0x000fe4000fffe0ff */
[----:B-----5:R-:W-:Y:S01]  /*38f0*/  @P1 R2UR.BROADCAST UR8, R4 ;  /* 0x00000000040812ca */ /* 0x020fe200008e0000 */
[----:B------:R-:W-:Y:S01]  /*3900*/  UISETP.NE.AND UP1, UPT, UR5, 0x8, UPT ;  /* 0x000000080500788c */ /* 0x000fe2000bf25270 */
[----:B------:R-:W-:Y:S01]  /*3910*/  PLOP3.LUT P0, PT, PT, PT, UP0, 0x80, 0x8 ;  /* 0x000000000008781c */ /* 0x000fe20003f0f008 */
[----:B------:R-:W-:Y:S02]  /*3920*/  ULEA UR10, UR4, UR22, 0xa ;  /* 0x00000016040a7291 */ /* 0x000fe4000f8e50ff */
[----:B------:R-:W-:Y:S02]  /*3930*/  USEL UR6, URZ, 0x1, UP1 ;  /* 0x00000001ff067887 */ /* 0x000fe40008800000 */
[----:B------:R-:W-:Y:S02]  /*3940*/  USEL UR19, UR5, URZ, UP1 ;  /* 0x000000ff05137287 */ /* 0x000fe40008800000 */
[----:B------:R-:W-:Y:S02]  /*3950*/  ULEA UR14, UR4, UR21, 0x9 ;  /* 0x00000015040e7291 */ /* 0x000fe4000f8e48ff */
[----:B------:R-:W-:Y:S01]  /*3960*/  @UP0 ULEA UR5, UR19, UR20, 0x3 ;  /* 0x0000001413050291 */ /* 0x000fe2000f8e18ff */
[----:B------:R-:W-:Y:S01]  /*3970*/  LOP3.LUT R2, R2, UR6, RZ, 0x3c, !PT ;  /* 0x0000000602027c12 */ /* 0x000fe2000f8e3cff */
[----:B------:R-:W-:Y:S02]  /*3980*/  UIADD3 UR6, UPT, UPT, UR10, 0x2, URZ ;  /* 0x000000020a067890 */ /* 0x000fe4000fffe0ff */
[----:B------:R-:W-:Y:S01]  /*3990*/  UIADD3 UR4, UPT, UPT, UR14, 0x2, URZ ;  /* 0x000000020e047890 */ /* 0x000fe2000fffe0ff */
[----:B-1----:R-:W-:Y:S01]  /*39a0*/  @P0 SHF.L.U32 R0, R2, 0x1f, RZ ;  /* 0x0000001f02000819 */ /* 0x002fe200000006ff */
[----:B------:R-:W-:Y:S01]  /*39b0*/  UIADD3 UR12, UPT, UPT, UR10, 0x4, URZ ;  /* 0x000000040a0c7890 */ /* 0x000fe2000fffe0ff */
[----:B------:R-:W-:Y:S02]  /*39c0*/  UMOV UR11, 0x40004040 ;  /* 0x40004040000b7882 */ /* 0x000fe40000000000 */
[----:B------:R3:W4:Y:S01]  /*39d0*/  @P0 SYNCS.PHASECHK.TRANS64.TRYWAIT P2, [UR5], R0 ;  /* 0x00000000ff0005a7 */ /* 0x0007220008041105 */
[----:B------:R-:W-:Y:S11]  /*39e0*/  ELECT P0, URZ, PT ;  /* 0x0000000000ff782f */ /* 0x000ff60003800000 */
[----:B------:R-:W-:Y:S02]  /*39f0*/  @!UPT UIADD3 URZ, UPT, UPT, URZ, URZ, URZ ;  /* 0x000000fffffff290 */ /* 0x000fe4000fffe0ff */
[C---:B------:R-:W-:Y:S02]  /*3a00*/  @P0 R2UR.BROADCAST UR16, R4.reuse ;  /* 0x00000000041002ca */ /* 0x040fe400008e0000 */
[----:B------:R-:W-:Y:S01]  /*3a10*/  ELECT P0, URZ, PT ;  /* 0x0000000000ff782f */ /* 0x000fe20003800000 */
[----:B------:R-:W-:Y:S01]  /*3a20*/  UMOV UR15, 0x40004040 ;  /* 0x40004040000f7882 */ /* 0x000fe20000000000 */
[----:B------:R-:W-:Y:S01]  /*3a30*/  UMOV UR7, 0x40004040 ;  /* 0x4000404000077882 */ /* 0x000fe20000000000 */
[----:B------:R1:W-:Y:S01]  /*3a40*/  UTCHMMA gdesc[UR14], gdesc[UR10], tmem[UR8], tmem[UR32], idesc[UR33], UP2 ;  /* 0x00ff200a0e0075ea */ /* 0x0003e20009000008 */
[----:B------:R-:W-:Y:S01]  /*3a50*/  UPLOP3.LUT UP2, UPT, UPT, UPT, UPT, 0x80, 0x8 ;  /* 0x000000000008789c */ /* 0x000fe20003f4f070 */
[----:B------:R-:W-:Y:S01]  /*3a60*/  UMOV UR5, 0x40004040 ;  /* 0x4000404000057882 */ /* 0x000fe20000000000 */
[----:B------:R-:W-:Y:S01]  /*3a70*/  UMOV UR13, 0x40004040 ;  /* 0x40004040000d7882 */ /* 0x000fe20000000000 */
[----:B------:R-:W-:Y:S04]  /*3a80*/  UMOV UR9, 0x40004040 ;  /* 0x4000404000097882 */ /* 0x000fe80000000000 */
[----:B------:R2:W-:Y:S01]  /*3a90*/  UTCHMMA gdesc[UR4], gdesc[UR6], tmem[UR16], tmem[UR30], idesc[UR31], UPT ;  /* 0x00ff1e06040075ea */ /* 0x0005e2000b800010 */
[----:B-1----:R-:W-:Y:S01]  /*3aa0*/  UIADD3 UR8, UPT, UPT, UR14, 0x4, URZ ;  /* 0x000000040e087890 */ /* 0x002fe2000fffe0ff */
[C---:B------:R-:W-:Y:S02]  /*3ab0*/  @P0 R2UR.BROADCAST UR15, R4.reuse ;  /* 0x00000000040f02ca */ /* 0x040fe400008e0000 */
[----:B------:R-:W-:Y:S01]  /*3ac0*/  ELECT P0, URZ, PT ;  /* 0x0000000000ff782f */ /* 0x000fe20003800000 */
[----:B------:R-:W-:Y:S02]  /*3ad0*/  UIADD3 UR10, UPT, UPT, UR10, 0x6, URZ ;  /* 0x000000060a0a7890 */ /* 0x000fe4000fffe0ff */
[----:B--2---:R-:W-:Y:S10]  /*3ae0*/  UIADD3 UR6, UPT, UPT, UR14, 0x6, URZ ;  /* 0x000000060e067890 */ /* 0x004ff4000fffe0ff */
[----:B------:R-:W-:Y:S01]  /*3af0*/  @P0 R2UR.BROADCAST UR14, R4 ;  /* 0x00000000040e02ca */ /* 0x000fe200008e0000 */
[----:B------:R-:W-:Y:S02]  /*3b00*/  UIADD3 UR5, UPT, UPT, UR18, 0x40, URZ ;  /* 0x0000004012057890 */ /* 0x000fe4000fffe0ff */
[----:B------:R-:W-:Y:S01]  /*3b10*/  UIADD3 UR4, UPT, UPT, UR17, 0x1, URZ ;  /* 0x0000000111047890 */ /* 0x000fe2000fffe0ff */
[----:B------:R1:W-:Y:S03]  /*3b20*/  UTCHMMA gdesc[UR8], gdesc[UR12], tmem[UR15], tmem[UR28], idesc[UR29], UPT ;  /* 0x00ff1c0c080075ea */ /* 0x0003e6000b80000f */
[----:B------:R-:W-:Y:S03]  /*3b30*/  UISETP.GT.U32.AND UP0, UPT, UR4, 0x1, UPT ;  /* 0x000000010400788c */ /* 0x000fe6000bf04070 */
[----:B------:R-:W-:Y:S03]  /*3b40*/  UMOV UR4, UR19 ;  /* 0x0000001300047c82 */ /* 0x000fe60008000000 */
[----:B------:R3:W-:Y:S01]  /*3b50*/  UTCHMMA gdesc[UR6], gdesc[UR10], tmem[UR14], tmem[UR26], idesc[UR27], UPT ;  /* 0x00ff1a0a060075ea */ /* 0x0007e2000b80000e */
[----:B------:R3:W-:Y:S01]  /*3b60*/  UTCBAR [UR5], URZ ;  /* 0x000000ff050073e9 */ /* 0x0007e200080000ff */
[----:B-1----:R-:W-:Y:S07]  /*3b70*/  UIADD3 UR8, UPT, UPT, UR17, -0x1, URZ ;  /* 0xffffffff11087890 */ /* 0x002fee000fffe0ff */
[----:B------:R-:W-:Y:S01]  /*3b80*/  UMOV UR17, UR8 ;  /* 0x0000000800117c82 */ /* 0x000fe20008000000 */
[----:B------:R-:W-:Y:S05]  /*3b90*/  BRA.U UP0, `(.L_x_56) ;  /* 0xfffffffd002c7547 */ /* 0x000fea000b83ffff */
.L_x_53:
[----:B------:R-:W-:Y:S01]  /*3ba0*/  UIADD3 UR4, UPT, UPT, UR23, 0x1, URZ ;  /* 0x0000000117047890 */ /* 0x000fe2000fffe0ff */
[----:B------:R-:W-:Y:S01]  /*3bb0*/  LOP3.LUT R3, R3, 0x1, RZ, 0x3c, !PT ;  /* 0x0000000103037812 */ /* 0x000fe200078e3cff */
[----:B---3--:R-:W-:Y:S02]  /*3bc0*/  UIADD3 UR5, UPT, UPT, UR24, 0xe0, URZ ;  /* 0x000000e018057890 */ /* 0x008fe4000fffe0ff */
[----:B------:R-:W-:-:S04]  /*3bd0*/  UISETP.NE.AND UP0, UPT, UR4, 0x2, UPT ;  /* 0x000000020400788c */ /* 0x000fc8000bf05270 */
[----:B------:R-:W-:Y:S02]  /*3be0*/  USEL UR6, URZ, 0x1, UP0 ;  /* 0x00000001ff067887 */ /* 0x000fe40008000000 */
[----:B------:R-:W-:Y:S01]  /*3bf0*/  USEL UR23, UR4, URZ, UP0 ;  /* 0x000000ff04177287 */ /* 0x000fe20008000000 */
[----:B------:R2:W-:Y:S03]  /*3c00*/  UTCBAR [UR5], URZ ;  /* 0x000000ff050073e9 */ /* 0x0005e600080000ff */
[----:B------:R-:W-:Y:S01]  /*3c10*/  LOP3.LUT R8, R8, UR6, RZ, 0x3c, !PT ;  /* 0x0000000608087c12 */ /* 0x000fe2000f8e3cff */
[----:B------:R-:W-:Y:S07]  /*3c20*/  @P3 BRA `(.L_x_57) ;  /* 0xfffffff800a03947 */ /* 0x000fee000383ffff */
[----:B------:R-:W3:Y:S01]  /*3c30*/  S2UR UR6, SR_CgaCtaId ;  /* 0x00000000000679c3 */ /* 0x000ee20000008800 */
[----:B------:R-:W-:Y:S01]  /*3c40*/  ELECT P0, URZ, PT ;  /* 0x0000000000ff782f */ /* 0x000fe20003800000 */
[----:B-1----:R-:W-:Y:S01]  /*3c50*/  IMAD.MOV.U32 R0, RZ, RZ, 0x1 ;  /* 0x00000001ff007424 */ /* 0x002fe200078e00ff */
[----:B------:R-:W-:Y:S01]  /*3c60*/  UIADD3 UR20, UPT, UPT, UR20, 0xf0, URZ ;  /* 0x000000f014147890 */ /* 0x000fe2000fffe0ff */
[----:B------:R-:W-:Y:S01]  /*3c70*/  SHF.L.U32 R2, R8, 0x1f, RZ ;  /* 0x0000001f08027819 */ /* 0x000fe200000006ff */
[----:B------:R-:W-:-:S03]  /*3c80*/  UMOV UR4, 0x40 ;  /* 0x0000004000047882 */ /* 0x000fc60000000000 */
[----:B------:R-:W-:Y:S01]  /*3c90*/  UVIRTCOUNT.DEALLOC.SMPOOL 0x80 ;  /* 0x000000800000784c */ /* 0x000fe20000000000 */
[----:B---3--:R-:W-:Y:S02]  /*3ca0*/  ULEA UR6, UR6, UR4, 0x18 ;  /* 0x0000000406067291 */ /* 0x008fe4000f8ec0ff */
[----:B------:R-:W-:-:S07]  /*3cb0*/  ULEA UR4, UR23, UR20, 0x3 ;  /* 0x0000001417047291 */ /* 0x000fce000f8e18ff */
[----:B------:R1:W-:Y:S02]  /*3cc0*/  @P0 STS.U8 [UR6+0x1c], R0 ;  /* 0x00001c00ff000988 */ /* 0x0003e40008000006 */
[----:B------:R-:W3:Y:S02]  /*3cd0*/  SYNCS.PHASECHK.TRANS64.TRYWAIT P0, [UR4], R2 ;  /* 0x00000002ff0075a7 */ /* 0x000ee40008001104 */
[----:B-1-3--:R-:W-:Y:S05]  /*3ce0*/  @!P0 BRA `(.L_x_58) ;  /* 0x0000005400248947 */ /* 0x00afea0003800000 */
.L_x_155:
[----:B------:R-:W-:-:S04]  /*3cf0*/  UIADD3 UR4, UPT, UPT, UR23, 0x1, URZ ;  /* 0x0000000117047890 */ /* 0x000fc8000fffe0ff */
[----:B------:R-:W-:-:S04]  /*3d00*/  UISETP.NE.AND UP0, UPT, UR4, 0x2, UPT ;  /* 0x000000020400788c */ /* 0x000fc8000bf05270 */
[----:B--2---:R-:W-:Y:S02]  /*3d10*/  USEL UR5, URZ, 0x1, UP0 ;  /* 0x00000001ff057887 */ /* 0x004fe40008000000 */
[----:B------:R-:W-:-:S04]  /*3d20*/  USEL UR4, UR4, URZ, UP0 ;  /* 0x000000ff04047287 */ /* 0x000fc80008000000 */
[----:B------:R-:W-:Y:S01]  /*3d30*/  ULEA UR4, UR4, UR20, 0x3 ;  /* 0x0000001404047291 */ /* 0x000fe2000f8e18ff */
[----:B-1----:R-:W-:-:S04]  /*3d40*/  LOP3.LUT R2, R8, UR5, RZ, 0x3c, !PT ;  /* 0x0000000508027c12 */ /* 0x002fc8000f8e3cff */
[----:B------:R-:W-:-:S04]  /*3d50*/  SHF.L.U32 R2, R2, 0x1f, RZ ;  /* 0x0000001f02027819 */ /* 0x000fc800000006ff */
[----:B------:R-:W1:Y:S02]  /*3d60*/  SYNCS.PHASECHK.TRANS64.TRYWAIT P0, [UR4], R2 ;  /* 0x00000002ff0075a7 */ /* 0x000e640008001104 */
[----:B-1----:R-:W-:Y:S05]  /*3d70*/  @!P0 BRA `(.L_x_59) ;  /* 0x0000005400188947 */ /* 0x002fea0003800000 */
.L_x_157:
[----:B------:R-:W-:Y:S01]  /*3d80*/  NOP ;  /* 0x0000000000007918 */ /* 0x000fe20000000000 */
[----:B-1----:R-:W1:Y:S01]  /*3d90*/  LDS R0, [UR6+0x14] ;  /* 0x00001406ff007984 */ /* 0x002e620008000800 */
[----:B------:R-:W-:Y:S01]  /*3da0*/  LOP3.LUT R3, R9, 0xffff, RZ, 0xc0, !PT ;  /* 0x0000ffff09037812 */ /* 0x000fe200078ec0ff */
[----:B------:R-:W-:-:S03]  /*3db0*/  IMAD.MOV.U32 R2, RZ, RZ, 0xffff ;  /* 0x0000ffffff027424 */ /* 0x000fc600078e00ff */
[----:B------:R-:W-:-:S04]  /*3dc0*/  SHF.R.U32.HI R3, RZ, 0x5, R3 ;  /* 0x00000005ff037819 */ /* 0x000fc80000011603 */
[----:B------:R-:W-:-:S04]  /*3dd0*/  SHF.L.U32 R2, R2, R3, RZ ;  /* 0x0000000302027219 */ /* 0x000fc800000006ff */
[----:B-1----:R-:W-:-:S04]  /*3de0*/  LOP3.LUT R0, R0, R2, RZ, 0xc0, !PT ;  /* 0x0000000200007212 */ /* 0x002fc800078ec0ff */
[----:B------:R-:W-:Y:S01]  /*3df0*/  ISETP.NE.AND P0, PT, R0, R2, PT ;  /* 0x000000020000720c */ /* 0x000fe20003f05270 */
[----:B------:R-:W-:-:S05]  /*3e00*/  IMAD.MOV.U32 R0, RZ, RZ, 0x1 ;  /* 0x00000001ff007424 */ /* 0x000fca00078e00ff */
[----:B------:R-:W-:-:S07]  /*3e10*/  SHF.L.U32 R0, R0, R3, RZ ;  /* 0x0000000300007219 */ /* 0x000fce00000006ff */
[----:B------:R-:W-:Y:S05]  /*3e20*/  @P0 BRA `(.L_x_60) ;  /* 0x00000000005c0947 */ /* 0x000fea0003800000 */
[----:B------:R-:W1:Y:S02]  /*3e30*/  LDS R3, [UR6+0x18] ;  /* 0x00001806ff037984 */ /* 0x000e640008000800 */
[----:B-1----:R-:W-:-:S04]  /*3e40*/  LOP3.LUT R3, R3, R0, RZ, 0xc0, !PT ;  /* 0x0000000003037212 */ /* 0x002fc800078ec0ff */
[----:B------:R-:W-:-:S13]  /*3e50*/  ISETP.NE.AND P0, PT, R3, R0, PT ;  /* 0x000000000300720c */ /* 0x000fda0003f05270 */
[----:B------:R-:W-:Y:S05]  /*3e60*/  @P0 BRA `(.L_x_61) ;  /* 0x0000000000400947 */ /* 0x000fea0003800000 */
[----:B------:R-:W-:Y:S01]  /*3e70*/  R2UR UR4, R2 ;  /* 0x00000000020472ca */ /* 0x000fe200000e0000 */
[----:B------:R-:W1:Y:S01]  /*3e80*/  S2R R3, SR_LANEID ;  /* 0x0000000000037919 */ /* 0x000e620000000000 */
[----:B------:R-:W-:-:S04]  /*3e90*/  LOP3.LUT R0, RZ, R0, RZ, 0x33, !PT ;  /* 0x00000000ff007212 */ /* 0x000fc800078e33ff */
[----:B------:R-:W2:Y:S07]  /*3ea0*/  REDUX UR7, R0 ;  /* 0x00000000000773c4 */ /* 0x000eae0000000000 */
[----:B------:R-:W-:-:S03]  /*3eb0*/  ULOP3.LUT UR5, URZ, UR4, URZ, 0x33, !UPT ;  /* 0x00000004ff057292 */ /* 0x000fc6000f8e33ff */
[----:B------:R-:W-:Y:S02]  /*3ec0*/  VOTEU.ANY UR4, UPT, PT ;  /* 0x0000000000047886 */ /* 0x000fe400038e0100 */
[----:B------:R-:W-:Y:S01]  /*3ed0*/  UFLO.U32 UR4, UR4 ;  /* 0x00000004000472bd */ /* 0x000fe200080e0000 */
[----:B------:R-:W-:-:S04]  /*3ee0*/  IMAD.U32 R2, RZ, RZ, UR5 ;  /* 0x00000005ff027e24 */ /* 0x000fc8000f8e00ff */
[----:B------:R-:W3:Y:S02]  /*3ef0*/  REDUX UR8, R2 ;  /* 0x00000000020873c4 */ /* 0x000ee40000000000 */
[----:B------:R1:W-:Y:S01]  /*3f00*/  UTCATOMSWS.AND URZ, UR5 ;  /* 0x0000000500ff79e3 */ /* 0x0003e20008000000 */
[----:B--2---:R-:W-:Y:S01]  /*3f10*/  IMAD.U32 R0, RZ, RZ, UR7 ;  /* 0x00000007ff007e24 */ /* 0x004fe2000f8e00ff */
[----:B-1----:R-:W-:Y:S01]  /*3f20*/  ISETP.EQ.U32.AND P0, PT, R3, UR4, PT ;  /* 0x0000000403007c0c */ /* 0x002fe2000bf02070 */
[----:B---3--:R-:W-:-:S12]  /*3f30*/  IMAD.U32 R2, RZ, RZ, UR8 ;  /* 0x00000008ff027e24 */ /* 0x008fd8000f8e00ff */
[----:B------:R1:W-:Y:S04]  /*3f40*/  @P0 ATOMS.AND RZ, [UR6+0x14], R2 ;  /* 0x00001402ffff098c */ /* 0x0003e8000a800006 */
[----:B------:R1:W-:Y:S01]  /*3f50*/  @P0 ATOMS.AND RZ, [UR6+0x18], R0 ;  /* 0x00001800ffff098c */ /* 0x0003e2000a800006 */
[----:B------:R-:W-:Y:S05]  /*3f60*/  BRA `(.L_x_62) ;  /* 0x0000000000147947 */ /* 0x000fea0003800000 */
.L_x_61:
[----:B------:R-:W-:Y:S02]  /*3f70*/  MOV R2, 0x3f90 ;  /* 0x00003f9000027802 */ /* 0x000fe40000000f00 */
[----:B----45:R-:W-:Y:S05]  /*3f80*/  CALL.REL.NOINC `($__internal_0_$__cuda_sm10x_tcgen05_guardrail_trap_col_being_dealloced_not_returned_by_alloc) ;  /* 0x0000005800047944 */ /* 0x030fea0003c00000 */
[----:B------:R-:W-:Y:S05]  /*3f90*/  BRA `(.L_x_62) ;  /* 0x0000000000087947 */ /* 0x000fea0003800000 */
.L_x_60:
[----:B------:R-:W-:Y:S02]  /*3fa0*/  MOV R2, 0x3fc0 ;  /* 0x00003fc000027802 */ /* 0x000fe40000000f00 */
[----:B----45:R-:W-:Y:S05]  /*3fb0*/  CALL.REL.NOINC `($__internal_2_$__cuda_sm10x_tcgen05_guardrail_trap_unallocated_columns_being_dealloced) ;  /* 0x0000005800107944 */ /* 0x030fea0003c00000 */
.L_x_62:
[----:B------:R-:W-:Y:S01]  /*3fc0*/  NOP ;  /* 0x0000000000007918 */ /* 0x000fe20000000000 */
[----:B------:R-:W-:Y:S05]  /*3fd0*/  EXIT ;  /* 0x000000000000794d */ /* 0x000fea0003800000 */
.L_x_46:
[----:B------:R-:W-:-:S09]  /*3fe0*/  UISETP.NE.OR UP0, UPT, UR18, 0x3, !UP3 ;  /* 0x000000031200788c */ /* 0x000fd2000df05670 */
[----:B------:R-:W-:Y:S05]  /*3ff0*/  BRA.U UP0, `(.L_x_63) ;  /* 0x0000001100e47547 */ /* 0x000fea000b800000 */
[----:B------:R-:W2:Y:S01]  /*4000*/  LDCU.64 UR4, c[0x0][0x988] ;  /* 0x00013100ff0477ac */ /* 0x000ea20008000a00 */
[----:B------:R-:W3:Y:S01]  /*4010*/  S2UR UR10, SR_CgaCtaId ;  /* 0x00000000000a79c3 */ /* 0x000ee20000008800 */
[----:B------:R-:W-:Y:S01]  /*4020*/  R2UR UR46, R44 ;  /* 0x000000002c2e72ca */ /* 0x000fe200000e0000 */
[----:B------:R-:W-:Y:S01]  /*4030*/  HFMA2 R9, -RZ, RZ, 0, 0 ;  /* 0x00000000ff097431 */ /* 0x000fe200000001ff */
[----:B------:R-:W4:Y:S01]  /*4040*/  LDCU UR44, c[0x0][0x370] ;  /* 0x00006e00ff2c77ac */ /* 0x000f220008000800 */
[----:B------:R-:W-:Y:S01]  /*4050*/  R2UR UR45, R45 ;  /* 0x000000002d2d72ca */ /* 0x000fe200000e0000 */
[----:B------:R-:W-:Y:S01]  /*4060*/  IMAD.MOV.U32 R10, RZ, RZ, 0x1 ;  /* 0x00000001ff0a7424 */ /* 0x000fe200078e00ff */
[----:B------:R-:W4:Y:S02]  /*4070*/  LDCU.128 UR28, c[0x0][0xc10] ;  /* 0x00018200ff1c77ac */ /* 0x000f240008000c00 */
[----:B------:R-:W1:Y:S01]  /*4080*/  LDC.64 R12, c[0x0][0x348] ;  /* 0x0000d200ff0c7b82 */ /* 0x000e620000000a00 */
[----:B------:R-:W-:Y:S01]  /*4090*/  IMAD.MOV.U32 R3, RZ, RZ, 0x1000 ;  /* 0x00001000ff037424 */ /* 0x000fe200078e00ff */
[----:B------:R-:W3:Y:S01]  /*40a0*/  LDCU UR38, c[0x0][0x374] ;  /* 0x00006e80ff2677ac */ /* 0x000ee20008000800 */
[----:B------:R-:W3:Y:S01]  /*40b0*/  LDCU.64 UR26, c[0x0][0x990] ;  /* 0x00013200ff1a77ac */ /* 0x000ee20008000a00 */
[----:B------:R-:W1:Y:S01]  /*40c0*/  LDCU UR17, c[0x0][0xc0c] ;  /* 0x00018180ff1177ac */ /* 0x000e620008000800 */
[----:B--2---:R-:W-:Y:S01]  /*40d0*/  UISETP.NE.U32.AND UP0, UPT, UR4, URZ, UPT ;  /* 0x000000ff0400728c */ /* 0x004fe2000bf05070 */
[----:B------:R-:W2:Y:S01]  /*40e0*/  LDCU.128 UR32, c[0x0][0xa80] ;  /* 0x00015000ff2077ac */ /* 0x000ea20008000c00 */
[----:B------:R-:W2:Y:S01]  /*40f0*/  LDCU UR57, c[0x0][0xc20] ;  /* 0x00018400ff3977ac */ /* 0x000ea20008000800 */
[----:B------:R-:W2:Y:S01]  /*4100*/  LDCU UR4, c[0x0][0xc30] ;  /* 0x00018600ff0477ac */ /* 0x000ea20008000800 */
[----:B------:R-:W2:Y:S01]  /*4110*/  LDCU.128 UR40, c[0x0][0xa90] ;  /* 0x00015200ff2877ac */ /* 0x000ea20008000c00 */
[----:B------:R-:W-:Y:S01]  /*4120*/  UMOV UR20, 0x400 ;  /* 0x0000040000147882 */ /* 0x000fe20000000000 */
[----:B----4-:R-:W-:-:S02]  /*4130*/  UIMAD.WIDE.U32 UR6, UR44, UR28, URZ ;  /* 0x0000001c2c0672a5 */ /* 0x010fc4000f8e00ff */
[----:B---3--:R-:W-:Y:S02]  /*4140*/  UIMAD.WIDE.U32 UR8, UR38, UR31, URZ ;  /* 0x0000001f260872a5 */ /* 0x008fe4000f8e00ff */
[----:B------:R-:W-:Y:S02]  /*4150*/  ULEA UR20, UR10, UR20, 0x18 ;  /* 0x000000140a147291 */ /* 0x000fe4000f8ec0ff */
[----:B------:R-:W-:Y:S02]  /*4160*/  UISETP.NE.AND.EX UP5, UPT, UR5, URZ, UPT, UP0 ;  /* 0x000000ff0500728c */ /* 0x000fe4000bfa5300 */
[----:B------:R-:W-:Y:S02]  /*4170*/  UISETP.NE.U32.AND UP6, UPT, UR26, URZ, UPT ;  /* 0x000000ff1a00728c */ /* 0x000fe4000bfc5070 */
[----:B------:R-:W-:Y:S02]  /*4180*/  UIADD3 UR48, UPT, UPT, UR20, 0x98, URZ ;  /* 0x0000009814307890 */ /* 0x000fe4000fffe0ff */
[----:B------:R-:W-:-:S02]  /*4190*/  UIADD3 UR47, UPT, UPT, UR20, 0xd8, URZ ;  /* 0x000000d8142f7890 */ /* 0x000fc4000fffe0ff */
[----:B------:R-:W-:Y:S02]  /*41a0*/  UIADD3 UR37, UPT, UPT, UR20, 0x80, URZ ;  /* 0x0000008014257890 */ /* 0x000fe4000fffe0ff */
[----:B------:R-:W-:Y:S02]  /*41b0*/  UIADD3 UR36, UPT, UPT, UR20, 0x88, URZ ;  /* 0x0000008814247890 */ /* 0x000fe4000fffe0ff */
[----:B------:R-:W-:Y:S02]  /*41c0*/  UIADD3 UR25, UPT, UPT, UR20, 0x90, URZ ;  /* 0x0000009014197890 */ /* 0x000fe4000fffe0ff */
[----:B-1----:R-:W-:Y:S02]  /*41d0*/  UISETP.NE.AND UP0, UPT, UR39, 0x1, UPT ;  /* 0x000000012700788c */ /* 0x002fe4000bf05270 */
[----:B------:R-:W-:Y:S02]  /*41e0*/  UISETP.GE.AND UP2, UPT, UR39, 0x1, UPT ;  /* 0x000000012700788c */ /* 0x000fe4000bf46270 */
[----:B------:R-:W-:Y:S01]  /*41f0*/  UISETP.NE.AND UP0, UPT, UR17, 0x1, UPT ;  /* 0x000000011100788c */ /* 0x000fe2000bf05270 */
[----:B------:R-:W-:Y:S01]  /*4200*/  UMOV UR55, UR7 ;  /* 0x0000000700377c82 */ /* 0x000fe20008000000 */
[----:B------:R-:W-:Y:S01]  /*4210*/  UMOV UR54, UR9 ;  /* 0x0000000900367c82 */ /* 0x000fe20008000000 */
[----:B------:R-:W-:-:S02]  /*4220*/  UISETP.NE.AND UP2, UPT, UR30, 0x1, UPT ;  /* 0x000000011e00788c */ /* 0x000fc4000bf45270 */
[----:B--2---:R-:W-:Y:S01]  /*4230*/  UISETP.NE.AND UP0, UPT, UR32, 0x1, UPT ;  /* 0x000000012000788c */ /* 0x004fe2000bf05270 */
[----:B------:R-:W1:Y:S01]  /*4240*/  LDCU UR58, c[0x0][0xaa0] ;  /* 0x00015400ff3a77ac */ /* 0x000e620008000800 */
[----:B------:R-:W-:Y:S01]  /*4250*/  UPLOP3.LUT UP4, UPT, UPT, UPT, UPT, 0x40, 0x4 ;  /* 0x000000000004789c */ /* 0x000fe20003f8e870 */
[----:B------:R-:W2:Y:S01]  /*4260*/  LDCU.64 UR18, c[0x0][0xc28] ;  /* 0x00018500ff1277ac */ /* 0x000ea20008000a00 */
[----:B------:R-:W-:Y:S02]  /*4270*/  UISETP.NE.AND.EX UP6, UPT, UR27, URZ, UPT, UP6 ;  /* 0x000000ff1b00728c */ /* 0x000fe4000bfc5360 */
[----:B------:R-:W-:Y:S02]  /*4280*/  UPRMT UR48, UR10, 0x654, UR48 ;  /* 0x000006540a307896 */ /* 0x000fe40008000030 */
[----:B------:R-:W-:Y:S02]  /*4290*/  UPRMT UR47, URZ, 0x654, UR47 ;  /* 0x00000654ff2f7896 */ /* 0x000fe4000800002f */
[----:B------:R-:W-:-:S02]  /*42a0*/  UPRMT UR53, UR10, 0x654, UR37 ;  /* 0x000006540a357896 */ /* 0x000fc40008000025 */
[----:B------:R-:W-:Y:S02]  /*42b0*/  UPRMT UR50, UR10, 0x654, UR36 ;  /* 0x000006540a327896 */ /* 0x000fe40008000024 */
[----:B------:R-:W-:Y:S02]  /*42c0*/  UPRMT UR49, UR10, 0x654, UR25 ;  /* 0x000006540a317896 */ /* 0x000fe40008000019 */
[----:B------:R-:W-:Y:S02]  /*42d0*/  USHF.R.U32.HI UR55, URZ, UR29, UR55 ;  /* 0x0000001dff377299 */ /* 0x000fe40008011637 */
[----:B------:R-:W-:Y:S02]  /*42e0*/  USHF.R.U32.HI UR54, URZ, UR57, UR54 ;  /* 0x00000039ff367299 */ /* 0x000fe40008011636 */
[----:B------:R-:W-:Y:S02]  /*42f0*/  UISETP.NE.AND UP3, UPT, UR4, 0x1, UPT ;  /* 0x000000010400788c */ /* 0x000fe4000bf65270 */
[----:B------:R-:W-:-:S02]  /*4300*/  UISETP.NE.AND UP2, UPT, UR35, 0x1, UPT ;  /* 0x000000012300788c */ /* 0x000fc4000bf45270 */
[----:B-12---:R-:W-:-:S11]  /*4310*/  UISETP.NE.AND UP0, UPT, UR42, 0x1, UPT ;  /* 0x000000012a00788c */ /* 0x006fd6000bf05270 */
.L_x_74:
[----:B------:R-:W-:Y:S04]  /*4320*/  SHF.L.U32 R2, R9, 0x1f, RZ ;  /* 0x0000001f09027819 */ /* 0x000fe800000006ff */
[----:B-1----:R-:W1:Y:S02]  /*4330*/  SYNCS.PHASECHK.TRANS64.TRYWAIT P0, [UR20+0xd0], R2 ;  /* 0x0000d002ff0075a7 */ /* 0x002e640008001114 */
[----:B-1----:R-:W-:Y:S05]  /*4340*/  @!P0 BRA `(.L_x_64) ;  /* 0x0000004c00bc8947 */ /* 0x002fea0003800000 */
.L_x_159:
[----:B------:R-:W2:Y:S01]  /*4350*/  LDS.128 R4, [UR20+0x110] ;  /* 0x00011014ff047984 */ /* 0x000ea20008000c00 */
[----:B------:R-:W-:Y:S01]  /*4360*/  UISETP.GE.AND UP0, UPT, UR39, 0x1, UPT ;  /* 0x000000012700788c */ /* 0x000fe2000bf06270 */
[----:B------:R-:W-:Y:S01]  /*4370*/  @!PT LDS RZ, [RZ] ;  /* 0x00000000fffff984 */ /* 0x000fe20000000800 */
[----:B------:R-:W-:Y:S01]  /*4380*/  @!PT LDS RZ, [RZ] ;  /* 0x00000000fffff984 */ /* 0x000fe20000000800 */
[----:B------:R-:W-:Y:S01]  /*4390*/  @!PT LDS RZ, [RZ] ;  /* 0x00000000fffff984 */ /* 0x000fe20000000800 */
[----:B------:R-:W-:Y:S01]  /*43a0*/  @!PT LDS RZ, [RZ] ;  /* 0x00000000fffff984 */ /* 0x000fe20000000800 */
[----:B------:R3:W-:Y:S06]  /*43b0*/  MEMBAR.ALL.CTA ;  /* 0x0000000000007992 */ /* 0x0007ec0000008000 */
[----:B---3--:R-:W3:Y:S02]  /*43c0*/  FENCE.VIEW.ASYNC.S ;  /* 0x00000000000073c6 */ /* 0x008ee40000000000 */
[----:B---3--:R-:W-:Y:S01]  /*43d0*/  SYNCS.ARRIVE.TRANS64.RED.A1T0 RZ, [UR47], RZ ;  /* 0x000000ffffff79a7 */ /* 0x008fe2000810042f */
[----:B--2---:R-:W-:Y:S11]  /*43e0*/  LOP3.LUT P0, RZ, R6, 0x1, RZ, 0xc0, !PT ;  /* 0x0000000106ff7812 */ /* 0x004ff6000780c0ff */
[----:B------:R-:W-:Y:S02]  /*43f0*/  @!UPT UIADD3 URZ, UPT, UPT, URZ, URZ, URZ ;  /* 0x000000fffffff290 */ /* 0x000fe4000fffe0ff */
[----:B------:R-:W-:Y:S01]  /*4400*/  VOTEU.ANY UP2, P0 ;  /* 0x0000000000ff7886 */ /* 0x000fe20000040100 */
[----:B------:R-:W-:Y:S11]  /*4410*/  PLOP3.LUT P0, PT, PT, PT, UP2, 0x80, 0x8 ;  /* 0x000000000008781c */ /* 0x000ff60003f0f028 */
[----:B------:R-:W-:Y:S02]  /*4420*/  @!UPT UIADD3 URZ, UPT, UPT, URZ, URZ, URZ ;  /* 0x000000fffffff290 */ /* 0x000fe4000fffe0ff */
[----:B-1----:R-:W-:Y:S02]  /*4430*/  @P0 MOV R2, R4 ;  /* 0x0000000400020202 */ /* 0x002fe40000000f00 */
[----:B------:R-:W-:Y:S02]  /*4440*/  @P0 LOP3.LUT R0, R5, 0xffff, RZ, 0xc0, !PT ;  /* 0x0000ffff05000812 */ /* 0x000fe400078ec0ff */
[----:B------:R-:W-:Y:S02]  /*4450*/  @P0 R2UR UR5, R2 ;  /* 0x00000000020502ca */ /* 0x000fe400000e0000 */
[----:B------:R-:W-:Y:S11]  /*4460*/  @P0 R2UR UR4, R0 ;  /* 0x00000000000402ca */ /* 0x000ff600000e0000 */
[----:B------:R-:W-:Y:S02]  /*4470*/  @UP2 UMOV UR16, UR5 ;  /* 0x0000000500102c82 */ /* 0x000fe40008000000 */
[----:B------:R-:W-:Y:S01]  /*4480*/  @UP2 UMOV UR15, UR4 ;  /* 0x00000004000f2c82 */ /* 0x000fe20008000000 */
[----:B------:R-:W-:Y:S05]  /*4490*/  BRA.U !UP0, `(.L_x_65) ;  /* 0x0000000108c07547 */ /* 0x000fea000b800000 */
[----:B------:R-:W-:Y:S02]  /*44a0*/  UIMAD.WIDE.U32 UR8, UR15, UR31, URZ ;  /* 0x0000001f0f0872a5 */ /* 0x000fe4000f8e00ff */
[----:B------:R-:W-:Y:S02]  /*44b0*/  UP2UR UR14, UPR, URZ, 0x4 ;  /* 0x00000004ff0e7883 */ /* 0x000fe40008000000 */
[----:B------:R-:W-:Y:S02]  /*44c0*/  UISETP.NE.AND UP2, UPT, UR30, 0x1, UPT ;  /* 0x000000011e00788c */ /* 0x000fe4000bf45270 */
[----:B------:R-:W-:Y:S02]  /*44d0*/  UIMAD.WIDE.U32 UR10, UR16, UR28, URZ ;  /* 0x0000001c100a72a5 */ /* 0x000fe4000f8e00ff */
[----:B------:R-:W-:Y:S02]  /*44e0*/  USEL UR4, UR38, UR54, !UP2 ;  /* 0x0000003626047287 */ /* 0x000fe4000d000000 */
[----:B------:R-:W-:Y:S02]  /*44f0*/  UISETP.NE.AND UP0, UPT, UR17, 0x1, UPT ;  /* 0x000000011100788c */ /* 0x000fe4000bf05270 */
[----:B------:R-:W-:Y:S02]  /*4500*/  UP2UR UR21, UPR, URZ, 0x2 ;  /* 0x00000002ff157883 */ /* 0x000fe40008000000 */
[----:B------:R-:W-:Y:S02]  /*4510*/  UISETP.NE.AND UP1, UPT, UR39, 0x1, UPT ;  /* 0x000000012700788c */ /* 0x000fe4000bf25270 */
[----:B------:R-:W-:Y:S02]  /*4520*/  UIMAD.WIDE.U32 UR12, UR4, UR18, URZ ;  /* 0x00000012040c72a5 */ /* 0x000fe4000f8e00ff */
[----:B------:R-:W-:Y:S01]  /*4530*/  USEL UR7, UR44, UR55, !UP0 ;  /* 0x000000372c077287 */ /* 0x000fe2000c000000 */
[----:B------:R-:W-:Y:S02]  /*4540*/  UMOV UR5, UR9 ;  /* 0x0000000900057c82 */ /* 0x000fe40008000000 */
[----:B------:R-:W-:Y:S02]  /*4550*/  USHF.R.U32.HI UR6, URZ, UR57, UR5 ;  /* 0x00000039ff067299 */ /* 0x000fe40008011605 */
[----:B------:R-:W-:Y:S02]  /*4560*/  UIMAD.WIDE.U32 UR22, UR7, UR18, URZ ;  /* 0x00000012071672a5 */ /* 0x000fe4000f8e00ff */
[----:B------:R-:W-:Y:S02]  /*4570*/  USEL UR6, UR15, UR6, !UP2 ;  /* 0x000000060f067287 */ /* 0x000fe4000d000000 */
[----:B------:R-:W-:Y:S01]  /*4580*/  UISETP.NE.AND UP2, UPT, UR14, URZ, UPT ;  /* 0x000000ff0e00728c */ /* 0x000fe2000bf45270 */
[----:B------:R-:W-:Y:S01]  /*4590*/  UMOV UR5, UR11 ;  /* 0x0000000b00057c82 */ /* 0x000fe20008000000 */
[----:B------:R-:W-:Y:S02]  /*45a0*/  UIMAD.WIDE.U32 UR10, UR6, UR18, URZ ;  /* 0x00000012060a72a5 */ /* 0x000fe4000f8e00ff */
[----:B------:R-:W-:Y:S03]  /*45b0*/  USHF.R.U32.HI UR8, URZ, UR29, UR5 ;  /* 0x0000001dff087299 */ /* 0x000fe60008011605 */
[----:B------:R-:W-:Y:S02]  /*45c0*/  UMOV UR5, UR13 ;  /* 0x0000000d00057c82 */ /* 0x000fe40008000000 */
[----:B------:R-:W-:Y:S03]  /*45d0*/  @UP1 USHF.R.U32.HI UR4, URZ, UR19, UR5 ;  /* 0x00000013ff041299 */ /* 0x000fe60008011605 */
[----:B------:R-:W-:Y:S01]  /*45e0*/  UMOV UR5, UR23 ;  /* 0x0000001700057c82 */ /* 0x000fe20008000000 */
[----:B------:R-:W-:Y:S02]  /*45f0*/  UIMAD UR4, UR39, UR4, URZ ;  /* 0x00000004270472a4 */ /* 0x000fe4000f8e02ff */
[----:B------:R-:W-:Y:S02]  /*4600*/  @UP1 USHF.R.U32.HI UR7, URZ, UR19, UR5 ;  /* 0x00000013ff071299 */ /* 0x000fe40008011605 */
[----:B------:R-:W-:Y:S02]  /*4610*/  USEL UR5, UR16, UR8, !UP0 ;  /* 0x0000000810057287 */ /* 0x000fe4000c000000 */
[----:B------:R-:W-:Y:S02]  /*4620*/  UIMAD UR8, UR39, UR7, URZ ;  /* 0x00000007270872a4 */ /* 0x000fe4000f8e02ff */
[----:B------:R-:W-:Y:S03]  /*4630*/  UISETP.GE.AND UP0, UPT, UR6, UR4, UPT ;  /* 0x000000040600728c */ /* 0x000fe6000bf06270 */
[----:B------:R-:W-:Y:S01]  /*4640*/  UMOV UR4, UR11 ;  /* 0x0000000b00047c82 */ /* 0x000fe20008000000 */
[----:B------:R-:W-:Y:S02]  /*4650*/  UISETP.GE.OR UP0, UPT, UR5, UR8, UP0 ;  /* 0x000000080500728c */ /* 0x000fe40008706670 */
[----:B------:R-:W-:Y:S02]  /*4660*/  USHF.R.U32.HI UR4, URZ, UR19, UR4 ;  /* 0x00000013ff047299 */ /* 0x000fe40008011604 */
[----:B------:R-:W-:Y:S02]  /*4670*/  UIMAD.WIDE.U32 UR8, UR5, UR18, URZ ;  /* 0x00000012050872a5 */ /* 0x000fe4000f8e00ff */
[----:B------:R-:W-:Y:S04]  /*4680*/  USEL UR10, UR6, UR4, !UP1 ;  /* 0x00000004060a7287 */ /* 0x000fe8000c800000 */
[----:B------:R-:W-:Y:S01]  /*4690*/  UIADD3 UR11, UPT, UPT, -UR10, URZ, URZ ;  /* 0x000000ff0a0b7290 */ /* 0x000fe2000fffe1ff */
[----:B------:R-:W-:Y:S02]  /*46a0*/  @!UP0 UMOV UR4, UR9 ;  /* 0x0000000900048c82 */ /* 0x000fe40008000000 */
[----:B------:R-:W-:Y:S02]  /*46b0*/  @!UP0 USHF.R.U32.HI UR4, URZ, UR19, UR4 ;  /* 0x00000013ff048299 */ /* 0x000fe40008011604 */
[----:B------:R-:W-:Y:S02]  /*46c0*/  UIMAD UR8, UR39, UR11, UR6 ;  /* 0x0000000b270872a4 */ /* 0x000fe4000f8e0206 */
[----:B------:R-:W-:Y:S02]  /*46d0*/  @!UP0 USEL UR4, UR5, UR4, !UP1 ;  /* 0x0000000405048287 */ /* 0x000fe4000c800000 */
[----:B------:R-:W-:Y:S02]  /*46e0*/  UISETP.NE.AND UP1, UPT, UR21, URZ, UPT ;  /* 0x000000ff1500728c */ /* 0x000fe4000bf25270 */
[----:B------:R-:W-:Y:S02]  /*46f0*/  @!UP0 UIMAD UR8, UR7, UR8, UR4 ;  /* 0x00000008070882a4 */ /* 0x000fe4000f8e0204 */
[----:B------:R-:W-:Y:S02]  /*4700*/  @!UP0 UIADD3 UR9, UPT, UPT, UR10, -UR4, URZ ;  /* 0x800000040a098290 */ /* 0x000fe4000fffe0ff */
[----:B------:R-:W-:Y:S02]  /*4710*/  UIADD3 UR4, UPT, UPT, -UR5, URZ, URZ ;  /* 0x000000ff05047290 */ /* 0x000fe4000fffe1ff */
[----:B------:R-:W-:Y:S02]  /*4720*/  UIADD3 UR7, UPT, UPT, -UR6, URZ, URZ ;  /* 0x000000ff06077290 */ /* 0x000fe4000fffe1ff */
[----:B------:R-:W-:Y:S02]  /*4730*/  @!UP0 UIMAD UR6, UR9, UR39, UR5 ;  /* 0x00000027090682a4 */ /* 0x000fe4000f8e0205 */
[----:B------:R-:W-:Y:S02]  /*4740*/  UIMAD UR16, UR17, UR4, UR16 ;  /* 0x00000004111072a4 */ /* 0x000fe4000f8e0210 */
[----:B------:R-:W-:Y:S01]  /*4750*/  UIMAD UR15, UR30, UR7, UR15 ;  /* 0x000000071e0f72a4 */ /* 0x000fe2000f8e020f */
[----:B------:R-:W-:Y:S02]  /*4760*/  @!UP0 UMOV UR5, UR8 ;  /* 0x0000000800058c82 */ /* 0x000fe40008000000 */
[----:B------:R-:W-:Y:S02]  /*4770*/  UIMAD UR16, UR5, UR17, UR16 ;  /* 0x00000011051072a4 */ /* 0x000fe4000f8e0210 */
[----:B------:R-:W-:Y:S11]  /*4780*/  UIMAD UR15, UR6, UR30, UR15 ;  /* 0x0000001e060f72a4 */ /* 0x000ff6000f8e020f */
[----:B------:R-:W-:Y:S01]  /*4790*/  @!UPT UIADD3 URZ, UPT, UPT, URZ, URZ, URZ ;  /* 0x000000fffffff290 */ /* 0x000fe2000fffe0ff */
.L_x_65:
[----:B------:R-:W1:Y:S01]  /*47a0*/  @!UP3 LDCU.128 UR8, c[0x0][0xc10] ;  /* 0x00018200ff08b7ac */ /* 0x000e620008000c00 */
[----:B------:R-:W-:Y:S02]  /*47b0*/  ISETP.NE.U32.AND P1, PT, RZ, UR26, PT ;  /* 0x0000001aff007c0c */ /* 0x000fe4000bf25070 */
[----:B------:R-:W-:Y:S02]  /*47c0*/  SHF.L.U32 R8, R10, 0x1f, RZ ;  /* 0x0000001f0a087819 */ /* 0x000fe400000006ff */
[----:B------:R-:W-:Y:S01]  /*47d0*/  ISETP.NE.AND.EX P1, PT, RZ, UR27, PT, P1 ;  /* 0x0000001bff007c0c */ /* 0x000fe2000bf25310 */
[----:B------:R-:W2:Y:S01]  /*47e0*/  @!UP3 LDCU UR5, c[0x0][0xc0c] ;  /* 0x00018180ff05b7ac */ /* 0x000ea20008000800 */
[----:B-1----:R-:W-:Y:S07]  /*47f0*/  UIMAD.WIDE.U32 UR6, UR16, UR8, URZ ;  /* 0x00000008100672a5 */ /* 0x002fee000f8e00ff */
[----:B------:R-:W-:Y:S01]  /*4800*/  @!UP3 UMOV UR4, UR7 ;  /* 0x000000070004bc82 */ /* 0x000fe20008000000 */
[----:B--2---:R-:W-:Y:S02]  /*4810*/  @!UP3 UISETP.NE.AND UP0, UPT, UR5, 0x1, UPT ;  /* 0x000000010500b88c */ /* 0x004fe4000bf05270 */
[----:B------:R-:W-:Y:S02]  /*4820*/  @!UP3 USHF.R.U32.HI UR4, URZ, UR9, UR4 ;  /* 0x00000009ff04b299 */ /* 0x000fe40008011604 */
[----:B------:R-:W-:Y:S02]  /*4830*/  UIMAD.WIDE.U32 UR6, UR15, UR11, URZ ;  /* 0x0000000b0f0672a5 */ /* 0x000fe4000f8e00ff */
[----:B------:R-:W-:Y:S02]  /*4840*/  @!UP3 USEL UR8, UR16, UR4, !UP0 ;  /* 0x000000041008b287 */ /* 0x000fe4000c000000 */
[----:B------:R-:W-:Y:S03]  /*4850*/  @!UP3 UISETP.NE.AND UP0, UPT, UR10, 0x1, UPT ;  /* 0x000000010a00b88c */ /* 0x000fe6000bf05270 */
[----:B------:R-:W-:Y:S01]  /*4860*/  @!UP3 UMOV UR6, UR7 ;  /* 0x000000070006bc82 */ /* 0x000fe20008000000 */
[----:B------:R-:W-:Y:S01]  /*4870*/  USHF.L.U32 UR7, UR24, 0x7, URZ ;  /* 0x0000000718077899 */ /* 0x000fe200080006ff */
[----:B------:R-:W1:Y:S02]  /*4880*/  @!UP3 LDCU UR4, c[0x0][0xc20] ;  /* 0x00018400ff04b7ac */ /* 0x000e640008000800 */
[----:B-1----:R-:W-:Y:S04]  /*4890*/  @!UP3 USHF.R.U32.HI UR6, URZ, UR4, UR6 ;  /* 0x00000004ff06b299 */ /* 0x002fe80008011606 */
[----:B------:R-:W-:Y:S04]  /*48a0*/  @!UP3 USEL UR6, UR15, UR6, !UP0 ;  /* 0x000000060f06b287 */ /* 0x000fe8000c000000 */
[----:B------:R-:W-:Y:S02]  /*48b0*/  @!UP3 UIADD3 UR4, UPT, UPT, -UR8, UR6, URZ ;  /* 0x000000060804b290 */ /* 0x000fe4000fffe1ff */
[----:B------:R-:W-:Y:S02]  /*48c0*/  @!UP3 UIADD3 UR6, UPT, UPT, UR8, -UR6, URZ ;  /* 0x800000060806b290 */ /* 0x000fe4000fffe0ff */
[----:B------:R-:W-:Y:S02]  /*48d0*/  @!UP3 UIMAD UR16, UR4, UR5, UR16 ;  /* 0x000000050410b2a4 */ /* 0x000fe4000f8e0210 */
[----:B------:R-:W-:Y:S01]  /*48e0*/  @!UP3 UIMAD UR15, UR6, UR10, UR15 ;  /* 0x0000000a060fb2a4 */ /* 0x000fe2000f8e020f */
[----:B------:R-:W-:Y:S11]  /*48f0*/  BRA.U UP4, `(.L_x_66) ;  /* 0x0000000104107547 */ /* 0x000ff6000b800000 */
[----:B------:R-:W-:Y:S04]  /*4900*/  MOV R2, UR56 ;  /* 0x0000003800027c02 */ /* 0x000fe80008000f00 */
[----:B------:R-:W-:Y:S04]  /*4910*/  SHF.L.U32 R2, R2, 0x1f, RZ ;  /* 0x0000001f02027819 */ /* 0x000fe800000006ff */
[----:B------:R-:W1:Y:S02]  /*4920*/  SYNCS.PHASECHK.TRANS64.TRYWAIT P2, [UR20+0xc8], R2 ;  /* 0x0000c802ff0075a7 */ /* 0x000e640008041114 */
[----:B-1----:R-:W-:Y:S05]  /*4930*/  @!P2 BRA `(.L_x_67) ;  /* 0x000000480058a947 */ /* 0x002fea0003800000 */
.L_x_66:
[----:B------:R-:W-:Y:S05]  /*4940*/  BRA.U !UP6, `(.L_x_68) ;  /* 0x000000010e387547 */ /* 0x000fea000b800000 */
[----:B------:R-:W-:Y:S01]  /*4950*/  UPLOP3.LUT UP1, UPT, UPT, UPT, UP5, 0x80, 0x8 ;  /* 0x000000000008789c */ /* 0x000fe20003f2f050 */
[----:B-1----:R-:W-:Y:S01]  /*4960*/  HFMA2 R0, -RZ, RZ, 0, 5.9604644775390625e-08 ;  /* 0x00000001ff007431 */ /* 0x002fe200000001ff */
[----:B------:R-:W1:Y:S01]  /*4970*/  LDCU.64 UR8, c[0x0][0x358] ;  /* 0x00006b00ff0877ac */ /* 0x000e620008000a00 */
[----:B------:R-:W-:Y:S03]  /*4980*/  IMAD.MOV.U32 R51, RZ, RZ, 0x1 ;  /* 0x00000001ff337424 */ /* 0x000fe600078e00ff */
[----:B------:R-:W-:Y:S05]  /*4990*/  PLOP3.LUT P2, PT, PT, PT, UP1, 0x80, 0x8 ;  /* 0x000000000008781c */ /* 0x000fea0003f4f018 */
[----:B------:R-:W2:Y:S01]  /*49a0*/  @UP1 LDCU.64 UR4, c[0x0][0x988] ;  /* 0x00013100ff0417ac */ /* 0x000ea20008000a00 */
[----:B------:R-:W-:Y:S07]  /*49b0*/  @UP1 UIMAD UR6, UR52, UR26, URZ ;  /* 0x0000001a340612a4 */ /* 0x000fee000f8e02ff */
[----:B------:R-:W-:Y:S01]  /*49c0*/  @!P2 PRMT R51, R0, 0x7610, R51 ;  /* 0x000076100033a816 */ /* 0x000fe20000000033 */
[----:B--2---:R-:W-:Y:S06]  /*49d0*/  @UP1 UIMAD.WIDE UR4, UR6, 0x4, UR4 ;  /* 0x00000004060418a5 */ /* 0x004fec000f8e0204 */
[----:B------:R-:W-:Y:S01]  /*49e0*/  IMAD.U32 R14, RZ, RZ, UR4 ;  /* 0x00000004ff0e7e24 */ /* 0x000fe2000f8e00ff */
[----:B------:R-:W-:Y:S04]  /*49f0*/  MOV R15, UR5 ;  /* 0x00000005000f7c02 */ /* 0x000fe80008000f00 */
[----:B------:R-:W2:Y:S01]  /*4a00*/  @!UP1 LDCU UR4, c[0x0][0x980] ;  /* 0x00013000ff0497ac */ /* 0x000ea20008000800 */
[----:B-1---5:R3:W5:Y:S02]  /*4a10*/  @P2 LDG.E R27, desc[UR8][R14.64] ;  /* 0x000000080e1b2981 */ /* 0x022764000c1e1900 */
[----:B--23--:R-:W-:Y:S07]  /*4a20*/  @!P2 IMAD.U32 R27, RZ, RZ, UR4 ;  /* 0x00000004ff1bae24 */ /* 0x00cfee000f8e00ff */
.L_x_68:
[----:B-----5:R-:W-:Y:S01]  /*4a30*/  @!P1 FSETP.EQ.AND P3, PT, R27, RZ, PT ;  /* 0x000000ff1b00920b */ /* 0x020fe20003f62000 */
[----:B------:R-:W-:Y:S01]  /*4a40*/  @!UPT UIADD3 URZ, UPT, UPT, URZ, URZ, URZ ;  /* 0x000000fffffff290 */ /* 0x000fe2000fffe0ff */
[----:B------:R-:W-:Y:S11]  /*4a50*/  @!P1 BRA `(.L_x_69) ;  /* 0x0000000000149947 */ /* 0x000ff60003800000 */
[----:B------:R-:W-:Y:S02]  /*4a60*/  LOP3.LUT P1, RZ, R51, 0xff, RZ, 0xc0, !PT ;  /* 0x000000ff33ff7812 */ /* 0x000fe4000782c0ff */
[----:B------:R-:W-:Y:S04]  /*4a70*/  PLOP3.LUT P3, PT, PT, PT, UP1, 0x80, 0x8 ;  /* 0x000000000008781c */ /* 0x000fe80003f6f018 */
[----:B------:R-:W-:Y:S07]  /*4a80*/  PLOP3.LUT P3, PT, P3, PT, PT, 0x8, 0x80 ;  /* 0x000000000080781c */ /* 0x000fee0001f6e170 */
[----:B------:R-:W-:Y:S11]  /*4a90*/  @P1 FSETP.EQ.AND P3, PT, R27, RZ, PT ;  /* 0x000000ff1b00120b */ /* 0x000ff60003f62000 */
[----:B------:R-:W-:Y:S02]  /*4aa0*/  @!UPT UIADD3 URZ, UPT, UPT, URZ, URZ, URZ ;  /* 0x000000fffffff290 */ /* 0x000fe4000fffe0ff */
.L_x_69:
[----:B------:R-:W-:Y:S01]  /*4ab0*/  USHF.L.U32 UR11, UR51, 0x6, URZ ;  /* 0x00000006330b7899 */ /* 0x000fe200080006ff */
[----:B------:R-:W2:Y:S01]  /*4ac0*/  SYNCS.PHASECHK.TRANS64.TRYWAIT P1, [UR20+0xa0], R8 ;  /* 0x0000a008ff0075a7 */ /* 0x000ea20008021114 */
[----:B------:R-:W-:Y:S02]  /*4ad0*/  UISETP.NE.AND UP0, UPT, UR32, 0x1, UPT ;  /* 0x000000012000788c */ /* 0x000fe4000bf05270 */
[----:B------:R-:W-:Y:S01]  /*4ae0*/  UIMAD.WIDE.U32 UR4, UR11, UR33, URZ ;  /* 0x000000210b0472a5 */ /* 0x000fe2000f8e00ff */
[----:B------:R-:W-:Y:S04]  /*4af0*/  ELECT P2, URZ, PT ;  /* 0x0000000000ff782f */ /* 0x000fe80003840000 */
[----:B------:R-:W-:Y:S02]  /*4b00*/  PLOP3.LUT P2, PT, P3, P2, PT, 0xf2, 0x2f ;  /* 0x00000000002f781c */ /* 0x000fe40001f45e72 */
[----:B------:R-:W-:Y:S02]  /*4b10*/  UMOV UR4, UR5 ;  /* 0x0000000500047c82 */ /* 0x000fe40008000000 */
[----:B------:R-:W-:Y:S04]  /*4b20*/  USHF.R.U32.HI UR4, URZ, UR34, UR4 ;  /* 0x00000022ff047299 */ /* 0x000fe80008011604 */
[----:B------:R-:W-:Y:S02]  /*4b30*/  USEL UR12, UR11, UR4, !UP0 ;  /* 0x000000040b0c7287 */ /* 0x000fe4000c000000 */
[----:B------:R-:W-:Y:S02]  /*4b40*/  UISETP.NE.AND UP0, UPT, UR35, 0x1, UPT ;  /* 0x000000012300788c */ /* 0x000fe4000bf05270 */
[----:B------:R-:W-:Y:S02]  /*4b50*/  UIMAD.WIDE.U32 UR4, UR12, UR40, URZ ;  /* 0x000000280c0472a5 */ /* 0x000fe4000f8e00ff */
[----:B------:R-:W-:Y:S01]  /*4b60*/  UIADD3 UR6, UPT, UPT, -UR12, URZ, URZ ;  /* 0x000000ff0c067290 */ /* 0x000fe2000fffe1ff */
[----:B-1----:R-:W-:Y:S03]  /*4b70*/  @!P2 IMAD.MOV.U32 R0, RZ, 0x20, RZ ;  /* 0x00000020ff00a824 */ /* 0x002fe600078e00ff */
[----:B------:R-:W-:Y:S01]  /*4b80*/  UIMAD UR11, UR32, UR6, UR11 ;  /* 0x00000006200b72a4 */ /* 0x000fe2000f8e020b */
[----:B------:R-:W-:Y:S01]  /*4b90*/  @!P2 IMAD.MOV.U32 R0, RZ, 0x400, R0 ;  /* 0x00000400ff00a824 */ /* 0x000fe200078e0000 */
[----:B------:R-:W-:Y:S02]  /*4ba0*/  UMOV UR4, UR5 ;  /* 0x0000000500047c82 */ /* 0x000fe40008000000 */
[----:B------:R-:W-:Y:S04]  /*4bb0*/  USHF.R.U32.HI UR4, URZ, UR41, UR4 ;  /* 0x00000029ff047299 */ /* 0x000fe80008011604 */
[----:B------:R-:W-:Y:S02]  /*4bc0*/  USEL UR13, UR12, UR4, !UP0 ;  /* 0x000000040c0d7287 */ /* 0x000fe4000c000000 */
[----:B------:R-:W-:Y:S02]  /*4bd0*/  UISETP.NE.AND UP0, UPT, UR42, 0x1, UPT ;  /* 0x000000012a00788c */ /* 0x000fe4000bf05270 */
[----:B------:R-:W-:Y:S07]  /*4be0*/  UIMAD.WIDE.U32 UR4, UR13, UR43, URZ ;  /* 0x0000002b0d0472a5 */ /* 0x000fee000f8e00ff */
[----:B------:R-:W-:Y:S02]  /*4bf0*/  UMOV UR4, UR5 ;  /* 0x0000000500047c82 */ /* 0x000fe40008000000 */
[----:B------:R-:W-:Y:S04]  /*4c00*/  USHF.R.U32.HI UR4, URZ, UR58, UR4 ;  /* 0x0000003aff047299 */ /* 0x000fe80008011604 */
[----:B------:R-:W-:Y:S02]  /*4c10*/  USEL UR14, UR13, UR4, !UP0 ;  /* 0x000000040d0e7287 */ /* 0x000fe4000c000000 */
[----:B------:R-:W-:Y:S02]  /*4c20*/  UIADD3 UR4, UPT, UPT, -UR13, URZ, URZ ;  /* 0x000000ff0d047290 */ /* 0x000fe4000fffe1ff */
[----:B------:R-:W-:Y:S02]  /*4c30*/  UIADD3 UR5, UPT, UPT, -UR14, URZ, URZ ;  /* 0x000000ff0e057290 */ /* 0x000fe4000fffe1ff */
[----:B------:R-:W-:Y:S02]  /*4c40*/  UIMAD UR12, UR35, UR4, UR12 ;  /* 0x00000004230c72a4 */ /* 0x000fe4000f8e020c */
[----:B------:R-:W-:Y:S01]  /*4c50*/  UIMAD UR13, UR42, UR5, UR13 ;  /* 0x000000052a0d72a4 */ /* 0x000fe2000f8e020d */
[----:B--2---:R-:W-:Y:S11]  /*4c60*/  @!P1 BRA `(.L_x_70) ;  /* 0x0000004400a49947 */ /* 0x004ff60003800000 */
.L_x_162:
[----:B------:R-:W-:Y:S01]  /*4c70*/  @!P2 R2UR UR4, R0 ;  /* 0x000000000004a2ca */ /* 0x000fe200000e0000 */
[----:B------:R-:W-:Y:S01]  /*4c80*/  VOTEU.ALL UP0, P2 ;  /* 0x0000000000ff7886 */ /* 0x000fe20001000000 */
[----:B-1----:R-:W-:Y:S04]  /*4c90*/  @!P2 IADD3 R2, P1, PT, R12, 0x680, RZ ;  /* 0x000006800c02a810 */ /* 0x002fe80007f3e0ff */
[----:B------:R-:W-:Y:S01]  /*4ca0*/  @!P2 R2UR UR5, R2 ;  /* 0x000000000205a2ca */ /* 0x000fe200000e0000 */
[----:B------:R-:W-:Y:S01]  /*4cb0*/  @!P2 IMAD.X R0, RZ, RZ, R13, P1 ;  /* 0x000000ffff00a224 */ /* 0x000fe200008e060d */
[----:B------:R-:W-:Y:S05]  /*4cc0*/  @!UP0 UIADD3 UR8, UPT, UPT, UR20, 0x200, URZ ;  /* 0x0000020014088890 */ /* 0x000fea000fffe0ff */
[----:B------:R-:W-:Y:S01]  /*4cd0*/  @!UP0 UPRMT UR6, UR4, 0x5410, URZ ;  /* 0x0000541004068896 */ /* 0x000fe200080000ff */
[----:B------:R-:W-:Y:S01]  /*4ce0*/  @!P2 R2UR UR4, R0 ;  /* 0x000000000004a2ca */ /* 0x000fe200000e0000 */
[----:B------:R-:W-:Y:S01]  /*4cf0*/  VOTEU.ALL UP0, P2 ;  /* 0x0000000000ff7886 */ /* 0x000fe20001000000 */
[----:B------:R-:W-:Y:S03]  /*4d00*/  @!P2 IMAD.MOV.U32 R0, RZ, RZ, 0x1000 ;  /* 0x00001000ff00a424 */ /* 0x000fe600078e00ff */
[----:B------:R-:W-:Y:S01]  /*4d10*/  IMAD.U32 R14, RZ, RZ, UR5 ;  /* 0x00000005ff0e7e24 */ /* 0x000fe2000f8e00ff */
[----:B------:R-:W-:Y:S01]  /*4d20*/  @!UP0 UMOV UR9, UR37 ;  /* 0x0000002500098c82 */ /* 0x000fe20008000000 */
[----:B------:R-:W-:Y:S06]  /*4d30*/  @!UP0 UMOV UR10, UR7 ;  /* 0x00000007000a8c82 */ /* 0x000fec0008000000 */
[----:B------:R-:W-:Y:S01]  /*4d40*/  IMAD.U32 R15, RZ, RZ, UR4 ;  /* 0x00000004ff0f7e24 */ /* 0x000fe2000f8e00ff */
[----:B------:R-:W-:Y:S04]  /*4d50*/  @!P2 R2UR UR4, R14 ;  /* 0x000000000e04a2ca */ /* 0x000fe800000e0000 */
[----:B------:R-:W-:Y:S11]  /*4d60*/  @!P2 R2UR UR5, R15 ;  /* 0x000000000f05a2ca */ /* 0x000ff600000e0000 */
[----:B------:R-:W-:Y:S02]  /*4d70*/  @!UPT UIADD3 URZ, UPT, UPT, URZ, URZ, URZ ;  /* 0x000000fffffff290 */ /* 0x000fe4000fffe0ff */
[----:B------:R1:W-:Y:S01]  /*4d80*/  @!UP0 UTMALDG.5D.IM2COL [UR8], [UR4], UR6 ;  /* 0x00000008040083b4 */ /* 0x0003e20008060006 */
[----:B------:R2:W-:Y:S01]  /*4d90*/  @!P2 SYNCS.ARRIVE.TRANS64.RED.A0TR RZ, [UR20+0x80], R0 ;  /* 0x00008000ffffa9a7 */ /* 0x0005e20008300414 */
[----:B------:R-:W-:Y:S01]  /*4da0*/  SYNCS.ARRIVE.TRANS64.RED.A1T0 RZ, [UR53], RZ ;  /* 0x000000ffffff79a7 */ /* 0x000fe20008100435 */
[----:B--2---:R-:W-:Y:S01]  /*4db0*/  @!P2 IMAD.MOV.U32 R0, RZ, 0x20, RZ ;  /* 0x00000020ff00a824 */ /* 0x004fe200078e00ff */
[----:B------:R-:W2:Y:S03]  /*4dc0*/  SYNCS.PHASECHK.TRANS64.TRYWAIT P1, [UR20+0xa8], R8 ;  /* 0x0000a808ff0075a7 */ /* 0x000ea60008021114 */
[----:B------:R-:W-:Y:S01]  /*4dd0*/  @!P2 IMAD.MOV.U32 R0, RZ, 0x400, R0 ;  /* 0x00000400ff00a824 */ /* 0x000fe200078e0000 */
[----:B-12---:R-:W-:Y:S06]  /*4de0*/  @!P1 BRA `(.L_x_71) ;  /* 0x00000044005c9947 */ /* 0x006fec0003800000 */
.L_x_164:
[----:B------:R-:W-:Y:S01]  /*4df0*/  @!P2 R2UR UR4, R0 ;  /* 0x000000000004a2ca */ /* 0x000fe200000e0000 */
[----:B------:R-:W-:Y:S01]  /*4e00*/  VOTEU.ALL UP0, P2 ;  /* 0x0000000000ff7886 */ /* 0x000fe20001000000 */
[----:B-1----:R-:W-:Y:S04]  /*4e10*/  @!P2 IADD3 R2, P1, PT, R12, 0x680, RZ ;  /* 0x000006800c02a810 */ /* 0x002fe80007f3e0ff */
[----:B------:R-:W-:Y:S01]  /*4e20*/  @!P2 R2UR UR5, R2 ;  /* 0x000000000205a2ca */ /* 0x000fe200000e0000 */
[----:B------:R-:W-:Y:S01]  /*4e30*/  @!P2 IMAD.X R0, RZ, RZ, R13, P1 ;  /* 0x000000ffff00a224 */ /* 0x000fe200008e060d */
[----:B------:R-:W-:Y:S02]  /*4e40*/  @!UP0 UIADD3 UR10, UPT, UPT, UR7, 0x20, URZ ;  /* 0x00000020070a8890 */ /* 0x000fe4000fffe0ff */
[----:B------:R-:W-:Y:S03]  /*4e50*/  @!UP0 UIADD3 UR8, UPT, UPT, UR20, 0x1200, URZ ;  /* 0x0000120014088890 */ /* 0x000fe6000fffe0ff */
[----:B------:R-:W-:Y:S01]  /*4e60*/  @!UP0 UPRMT UR6, UR4, 0x5410, URZ ;  /* 0x0000541004068896 */ /* 0x000fe200080000ff */
[----:B------:R-:W-:Y:S01]  /*4e70*/  @!P2 R2UR UR4, R0 ;  /* 0x000000000004a2ca */ /* 0x000fe200000e0000 */
[----:B------:R-:W-:Y:S01]  /*4e80*/  VOTEU.ALL UP0, P2 ;  /* 0x0000000000ff7886 */ /* 0x000fe20001000000 */
[----:B------:R-:W-:Y:S03]  /*4e90*/  @!P2 IMAD.MOV.U32 R0, RZ, RZ, 0x1000 ;  /* 0x00001000ff00a424 */ /* 0x000fe600078e00ff */
[----:B------:R-:W-:Y:S01]  /*4ea0*/  IMAD.U32 R14, RZ, RZ, UR5 ;  /* 0x00000005ff0e7e24 */ /* 0x000fe2000f8e00ff */
[----:B------:R-:W-:Y:S07]  /*4eb0*/  @!UP0 UMOV UR9, UR36 ;  /* 0x0000002400098c82 */ /* 0x000fee0008000000 */
        /* <DEDUP_REMOVED lines=11> */
.L_x_166:
[----:B------:R-:W-:Y:S01]  /*4f70*/  @!P2 R2UR UR4, R0 ;  /* 0x000000000004a2ca */ /* 0x000fe200000e0000 */
[----:B------:R-:W-:Y:S01]  /*4f80*/  VOTEU.ALL UP0, P2 ;  /* 0x0000000000ff7886 */ /* 0x000fe20001000000 */
[----:B-1----:R-:W-:Y:S02]  /*4f90*/  @!P2 IADD3 R2, P1, PT, R12, 0x680, RZ ;  /* 0x000006800c02a810 */ /* 0x002fe40007f3e0ff */
[----:B------:R-:W-:Y:S02]  /*4fa0*/  @P0 SHF.R.U32.HI R4, RZ, 0x10, R5 ;  /* 0x00000010ff040819 */ /* 0x000fe40000011605 */
[----:B------:R-:W-:Y:S01]  /*4fb0*/  @!P2 R2UR UR5, R2 ;  /* 0x000000000205a2ca */ /* 0x000fe200000e0000 */
[----:B------:R-:W-:Y:S01]  /*4fc0*/  @!P2 IMAD.X R0, RZ, RZ, R13, P1 ;  /* 0x000000ffff00a224 */ /* 0x000fe200008e060d */
[----:B------:R-:W-:Y:S01]  /*4fd0*/  @!UP0 UIADD3 UR10, UPT, UPT, UR7, 0x40, URZ ;  /* 0x00000040070a8890 */ /* 0x000fe2000fffe0ff */
[----:B------:R-:W-:Y:S01]  /*4fe0*/  @P0 R2UR UR52, R4 ;  /* 0x00000000043402ca */ /* 0x000fe200000e0000 */
        /* <DEDUP_REMOVED lines=14> */
[----:B------:R-:W2:Y:S02]  /*50d0*/  SYNCS.PHASECHK.TRANS64.TRYWAIT P1, [UR20+0xb8], R8 ;  /* 0x0000b808ff0075a7 */ /* 0x000ea40008021114 */
[----:B-12---:R-:W-:Y:S05]  /*50e0*/  @!P1 BRA `(.L_x_73) ;  /* 0x0000004000cc9947 */ /* 0x006fea0003800000 */
.L_x_168:
[----:B-1----:R-:W-:Y:S01]  /*50f0*/  @!P2 IMAD.MOV.U32 R0, RZ, 0x20, RZ ;  /* 0x00000020ff00a824 */ /* 0x002fe200078e00ff */
[----:B------:R-:W-:Y:S01]  /*5100*/  @!P2 IADD3 R2, P0, PT, R12, 0x680, RZ ;  /* 0x000006800c02a810 */ /* 0x000fe20007f1e0ff */
[----:B------:R-:W-:Y:S01]  /*5110*/  VOTEU.ALL UP0, P2 ;  /* 0x0000000000ff7886 */ /* 0x000fe20001000000 */
[----:B------:R-:W-:Y:S01]  /*5120*/  LOP3.LUT R10, R10, 0x1, RZ, 0x3c, !PT ;  /* 0x000000010a0a7812 */ /* 0x000fe200078e3cff */
[----:B------:R-:W-:Y:S01]  /*5130*/  @!P2 IMAD.MOV.U32 R0, RZ, 0x400, R0 ;  /* 0x00000400ff00a824 */ /* 0x000fe200078e0000 */
[----:B------:R-:W-:Y:S01]  /*5140*/  @!P2 R2UR UR5, R2 ;  /* 0x000000000205a2ca */ /* 0x000fe200000e0000 */
[----:B------:R-:W-:Y:S01]  /*5150*/  UIADD3 UR24, UPT, UPT, UR15, UR46, URZ ;  /* 0x0000002e0f187290 */ /* 0x000fe2000fffe0ff */
[----:B------:R-:W-:Y:S01]  /*5160*/  LOP3.LUT R9, R9, 0x1, RZ, 0x3c, !PT ;  /* 0x0000000109097812 */ /* 0x000fe200078e3cff */
[----:B------:R-:W-:Y:S01]  /*5170*/  @!UP0 UIADD3 UR8, UPT, UPT, UR20, 0x3200, URZ ;  /* 0x0000320014088890 */ /* 0x000fe2000fffe0ff */
[----:B------:R-:W-:Y:S01]  /*5180*/  @!P2 R2UR UR4, R0 ;  /* 0x000000000004a2ca */ /* 0x000fe200000e0000 */
[----:B------:R-:W-:Y:S01]  /*5190*/  @!P2 IMAD.X R0, RZ, RZ, R13, P0 ;  /* 0x000000ffff00a224 */ /* 0x000fe200000e060d */
[----:B------:R-:W-:Y:S02]  /*51a0*/  @!UP0 UIADD3 UR10, UPT, UPT, UR7, 0x60, URZ ;  /* 0x00000060070a8890 */ /* 0x000fe4000fffe0ff */
[----:B------:R-:W-:Y:S02]  /*51b0*/  @!UP0 UIADD3 UR9, UPT, UPT, UR20, 0x98, URZ ;  /* 0x0000009814098890 */ /* 0x000fe4000fffe0ff */
[----:B------:R-:W-:Y:S02]  /*51c0*/  UIADD3 UR51, UPT, UPT, UR16, UR45, URZ ;  /* 0x0000002d10337290 */ /* 0x000fe4000fffe0ff */
[----:B------:R-:W-:Y:S01]  /*51d0*/  UPLOP3.LUT UP4, UPT, UPT, UPT, UPT, 0x80, 0x8 ;  /* 0x000000000008789c */ /* 0x000fe20003f8f070 */
[----:B------:R-:W-:Y:S04]  /*51e0*/  IMAD.U32 R4, RZ, RZ, UR5 ;  /* 0x00000005ff047e24 */ /* 0x000fe8000f8e00ff */
[----:B------:R-:W-:Y:S01]  /*51f0*/  @!UP0 UPRMT UR6, UR4, 0x5410, URZ ;  /* 0x0000541004068896 */ /* 0x000fe200080000ff */
[----:B------:R-:W-:Y:S01]  /*5200*/  @!P2 R2UR UR4, R0 ;  /* 0x000000000004a2ca */ /* 0x000fe200000e0000 */
[----:B------:R-:W-:Y:S11]  /*5210*/  VOTEU.ALL UP0, P2 ;  /* 0x0000000000ff7886 */ /* 0x000ff60001000000 */
[----:B------:R-:W-:Y:S01]  /*5220*/  @!UPT UIADD3 URZ, UPT, UPT, URZ, URZ, URZ ;  /* 0x000000fffffff290 */ /* 0x000fe2000fffe0ff */
[----:B------:R-:W-:Y:S01]  /*5230*/  IMAD.U32 R5, RZ, RZ, UR4 ;  /* 0x00000004ff057e24 */ /* 0x000fe2000f8e00ff */
[----:B------:R-:W-:Y:S04]  /*5240*/  @!P2 R2UR UR4, R4 ;  /* 0x000000000404a2ca */ /* 0x000fe800000e0000 */
[----:B------:R-:W-:Y:S11]  /*5250*/  @!P2 R2UR UR5, R5 ;  /* 0x000000000505a2ca */ /* 0x000ff600000e0000 */
[----:B------:R-:W-:Y:S02]  /*5260*/  @!UPT UIADD3 URZ, UPT, UPT, URZ, URZ, URZ ;  /* 0x000000fffffff290 */ /* 0x000fe4000fffe0ff */
[----:B------:R1:W-:Y:S01]  /*5270*/  @!UP0 UTMALDG.5D.IM2COL [UR8], [UR4], UR6 ;  /* 0x00000008040083b4 */ /* 0x0003e20008060006 */
[----:B------:R1:W-:Y:S01]  /*5280*/  @!P2 SYNCS.ARRIVE.TRANS64.RED.A0TR RZ, [UR20+0x98], R3 ;  /* 0x00009803ffffa9a7 */ /* 0x0003e20008300414 */
[----:B------:R-:W-:Y:S01]  /*5290*/  SYNCS.ARRIVE.TRANS64.RED.A1T0 RZ, [UR48], RZ ;  /* 0x000000ffffff79a7 */ /* 0x000fe20008100430 */
[----:B------:R-:W-:Y:S05]  /*52a0*/  BRA.U UP2, `(.L_x_74) ;  /* 0xfffffff1021c7547 */ /* 0x000fea000b83ffff */
[----:B------:R-:W-:-:S04]  /*52b0*/  SHF.L.U32 R2, R10, 0x1f, RZ ;  /* 0x0000001f0a027819 */ /* 0x000fc800000006ff */
[----:B------:R-:W2:Y:S02]  /*52c0*/  SYNCS.PHASECHK.TRANS64.TRYWAIT P0, [UR20+0xa0], R2 ;  /* 0x0000a002ff0075a7 */ /* 0x000ea40008001114 */
[----:B--2---:R-:W-:Y:S05]  /*52d0*/  @!P0 BRA `(.L_x_75) ;  /* 0x0000004000688947 */ /* 0x004fea0003800000 */
.L_x_170:
[----:B------:R-:W3:Y:S02]  /*52e0*/  SYNCS.PHASECHK.TRANS64.TRYWAIT P0, [UR20+0xa8], R2 ;  /* 0x0000a802ff0075a7 */ /* 0x000ee40008001114 */
[----:B---3--:R-:W-:Y:S05]  /*52f0*/  @!P0 BRA `(.L_x_76) ;  /* 0x0000004000788947 */ /* 0x008fea0003800000 */
.L_x_172:
[----:B------:R-:W3:Y:S02]  /*5300*/  SYNCS.PHASECHK.TRANS64.TRYWAIT P0, [UR20+0xb0], R2 ;  /* 0x0000b002ff0075a7 */ /* 0x000ee40008001114 */
[----:B---3--:R-:W-:Y:S05]  /*5310*/  @!P0 BRA `(.L_x_77) ;  /* 0x0000004000888947 */ /* 0x008fea0003800000 */
.L_x_174:
[----:B--2---:R-:W-:-:S07]  /*5320*/  MOV R0, UR20 ;  /* 0x0000001400007c02 */ /* 0x004fce0008000f00 */
.L_x_78:
[----:B--2---:R-:W-:-:S04]  /*5330*/  SHF.L.U32 R2, R10, 0x1f, RZ ;  /* 0x0000001f0a027819 */ /* 0x004fc800000006ff */
[----:B------:R2:W3:Y:S03]  /*5340*/  SYNCS.PHASECHK.TRANS64.TRYWAIT P0, [R0+URZ+0xb8], R2 ;  /* 0x0000b802000075a7 */ /* 0x0004e600080011ff */
[----:B---3--:R-:W-:Y:S05]  /*5350*/  @!P0 NANOSLEEP.SYNCS 0x989680 ;  /* 0x009896800000895d */ /* 0x008fea0003900000 */
[----:B------:R-:W3:Y:S02]  /*5360*/  @!P0 SYNCS.PHASECHK.TRANS64 P0, [R0+URZ+0xb8], R2 ;  /* 0x0000b802000085a7 */ /* 0x000ee400080010ff */
[----:B-1-3--:R-:W-:Y:S05]  /*5370*/  @P0 EXIT ;  /* 0x000000000000094d */ /* 0x00afea0003800000 */
[----:B------:R-:W-:Y:S05]  /*5380*/  BRA `(.L_x_78) ;  /* 0xfffffffc00e87947 */ /* 0x000fea000383ffff */
.L_x_63:
[----:B------:R-:W-:-:S06]  /*5390*/  UISETP.GE.AND UP0, UPT, UR18, 0x4, UPT ;  /* 0x000000041200788c */ /* 0x000fcc000bf06270 */
[----:B------:R-:W-:-:S13]  /*53a0*/  PLOP3.LUT P0, PT, PT, PT, UP0, 0x80, 0x8 ;  /* 0x000000000008781c */ /* 0x000fda0003f0f008 */
[----:B-1----:R-:W-:Y:S05]  /*53b0*/  @!P0 EXIT ;  /* 0x000000000000894d */ /* 0x002fea0003800000 */
[----:B------:R-:W1:Y:S08]  /*53c0*/  S2UR UR4, SR_CgaCtaId ;  /* 0x00000000000479c3 */ /* 0x000e700000008800 */
[----:B------:R-:W-:Y:S01]  /*53d0*/  BAR.SYNC.DEFER_BLOCKING 0x6, 0xa0 ;  /* 0x0182800000007b1d */ /* 0x000fe20000010000 */
[C---:B------:R-:W-:Y:S01]  /*53e0*/  IMAD.SHL.U32 R4, R50.reuse, 0x20, RZ ;  /* 0x0000002032047824 */ /* 0x040fe200078e00ff */
[----:B------:R-:W-:Y:S01]  /*53f0*/  SHF.R.U32.HI R5, RZ, 0x1, R50 ;  /* 0x00000001ff057819 */ /* 0x000fe20000011632 */
[C---:B------:R-:W-:Y:S01]  /*5400*/  IMAD.SHL.U32 R0, R50.reuse, 0x4, RZ ;  /* 0x0000000432007824 */ /* 0x040fe200078e00ff */
[C---:B------:R-:W-:Y:S01]  /*5410*/  LOP3.LUT P0, RZ, R50.reuse, 0x4, RZ, 0xc0, !PT ;  /* 0x0000000432ff7812 */ /* 0x040fe2000780c0ff */
[----:B------:R-:W-:Y:S01]  /*5420*/  IMAD.SHL.U32 R49, R50, 0x10, RZ ;  /* 0x0000001032317824 */ /* 0x000fe200078e00ff */
[----:B------:R-:W-:Y:S01]  /*5430*/  UMOV UR49, 0x400 ;  /* 0x0000040000317882 */ /* 0x000fe20000000000 */
[----:B------:R-:W-:Y:S01]  /*5440*/  LOP3.LUT R3, R4, 0xc0, RZ, 0xc0, !PT ;  /* 0x000000c004037812 */ /* 0x000fe200078ec0ff */
[----:B------:R-:W2:Y:S01]  /*5450*/  LDC.64 R42, c[0x0][0x9b0] ;  /* 0x00026c00ff2a7b82 */ /* 0x000ea20000000a00 */
[----:B------:R-:W-:Y:S01]  /*5460*/  IMAD.U32 R23, R50, 0x10000, RZ ;  /* 0x0001000032177824 */ /* 0x000fe200078e00ff */
[----:B------:R-:W-:Y:S01]  /*5470*/  LOP3.LUT R49, R49, 0x600, RZ, 0xc0, !PT ;  /* 0x0000060031317812 */ /* 0x000fe200078ec0ff */
[----:B------:R-:W-:Y:S01]  /*5480*/  IMAD.MOV.U32 R61, RZ, RZ, 0x20 ;  /* 0x00000020ff3d7424 */ /* 0x000fe200078e00ff */
[----:B------:R-:W-:Y:S01]  /*5490*/  LOP3.LUT R0, R3, 0x18, R0, 0xf8, !PT ;  /* 0x0000001803007812 */ /* 0x000fe200078ef800 */
[----:B------:R-:W-:Y:S01]  /*54a0*/  IMAD.MOV.U32 R48, RZ, RZ, 0x1 ;  /* 0x00000001ff307424 */ /* 0x000fe200078e00ff */
[----:B------:R-:W-:Y:S01]  /*54b0*/  LOP3.LUT R49, R49, 0x20, R4, 0xf8, !PT ;  /* 0x0000002031317812 */ /* 0x000fe200078ef804 */
[----:B------:R-:W-:Y:S01]  /*54c0*/  IMAD.MOV.U32 R22, RZ, RZ, RZ ;  /* 0x000000ffff167224 */ /* 0x000fe200078e00ff */
[----:B------:R-:W3:Y:S01]  /*54d0*/  LDC.64 R40, c[0x0][0x9a8] ;  /* 0x00026a00ff287b82 */ /* 0x000ee20000000a00 */
[----:B------:R-:W-:-:S02]  /*54e0*/  LOP3.LUT R0, R0, 0x8, R5, 0x78, !PT ;  /* 0x0000000800007812 */ /* 0x000fc400078e7805 */
[----:B------:R-:W-:Y:S02]  /*54f0*/  CS2R R46, SRZ ;  /* 0x00000000002e7805 */ /* 0x000fe4000001ff00 */
[----:B------:R-:W-:Y:S01]  /*5500*/  LOP3.LUT R49, R49, 0x100, R4, 0xf8, !PT ;  /* 0x0000010031317812 */ /* 0x000fe200078ef804 */
[----:B------:R-:W4:Y:S01]  /*5510*/  LDCU UR61, c[0x0][0x370] ;  /* 0x00006e00ff3d77ac */ /* 0x000f220008000800 */
[----:B------:R-:W-:Y:S02]  /*5520*/  LOP3.LUT R50, R50, 0x60, RZ, 0xc0, !PT ;  /* 0x0000006032327812 */ /* 0x000fe400078ec0ff */
[----:B------:R-:W-:Y:S01]  /*5530*/  LOP3.LUT R49, R49, R0, RZ, 0xfc, !PT ;  /* 0x0000000031317212 */ /* 0x000fe200078efcff */
[----:B-1----:R-:W-:Y:S01]  /*5540*/  ULEA UR49, UR4, UR49, 0x18 ;  /* 0x0000003104317291 */ /* 0x002fe2000f8ec0ff */
[----:B------:R-:W-:Y:S01]  /*5550*/  LOP3.LUT R23, R23, 0x600000, RZ, 0xc0, !PT ;  /* 0x0060000017177812 */ /* 0x000fe200078ec0ff */
[----:B------:R-:W1:Y:S01]  /*5560*/  LDCU.64 UR4, c[0x0][0x990] ;  /* 0x00013200ff0477ac */ /* 0x000e620008000a00 */
[----:B------:R-:W-:Y:S01]  /*5570*/  SEL R61, R61, 0xffffffe0, !P0 ;  /* 0xffffffe03d3d7807 */ /* 0x000fe20004000000 */
[----:B------:R-:W2:Y:S05]  /*5580*/  LDCU UR48, c[0x0][0xc0c] ;  /* 0x00018180ff3077ac */ /* 0x000eaa0008000800 */
[----:B------:R-:W4:Y:S01]  /*5590*/  LDS R2, [UR49+0x120] ;  /* 0x00012031ff027984 */ /* 0x000f220008000800 */
[----:B------:R-:W2:Y:S01]  /*55a0*/  LDCU UR38, c[0x0][0xc30] ;  /* 0x00018600ff2677ac */ /* 0x000ea20008000800 */
[----:B------:R-:W2:Y:S01]  /*55b0*/  LDCU.64 UR54, c[0x0][0x988] ;  /* 0x00013100ff3677ac */ /* 0x000ea20008000a00 */
[----:B------:R-:W2:Y:S01]  /*55c0*/  LDCU.64 UR46, c[0x0][0xc28] ;  /* 0x00018500ff2e77ac */ /* 0x000ea20008000a00 */
[----:B-1----:R-:W-:-:S02]  /*55d0*/  IMAD.U32 R54, RZ, RZ, UR4 ;  /* 0x00000004ff367e24 */ /* 0x002fc4000f8e00ff */
[----:B------:R-:W-:Y:S01]  /*55e0*/  IMAD.U32 R53, RZ, RZ, UR5 ;  /* 0x00000005ff357e24 */ /* 0x000fe2000f8e00ff */
[----:B------:R-:W1:Y:S01]  /*55f0*/  LDCU.128 UR4, c[0x0][0xb80] ;  /* 0x00017000ff0477ac */ /* 0x000e620008000c00 */
[----:B------:R-:W2:Y:S01]  /*5600*/  LDCU.128 UR56, c[0x0][0xc10] ;  /* 0x00018200ff3877ac */ /* 0x000ea20008000c00 */
[----:B------:R-:W2:Y:S01]  /*5610*/  LDCU UR60, c[0x0][0x374] ;  /* 0x00006e80ff3c77ac */ /* 0x000ea20008000800 */
[----:B------:R-:W-:Y:S01]  /*5620*/  UMOV UR53, URZ ;  /* 0x000000ff00357c82 */ /* 0x000fe20008000000 */
[----:B------:R-:W-:Y:S01]  /*5630*/  UMOV UR50, URZ ;  /* 0x000000ff00327c82 */ /* 0x000fe20008000000 */
[----:B-1----:R-:W-:Y:S01]  /*5640*/  IMAD.U32 R58, RZ, RZ, UR4 ;  /* 0x00000004ff3a7e24 */ /* 0x002fe2000f8e00ff */
[----:B------:R-:W-:Y:S01]  /*5650*/  UIADD3 UR4, UPT, UPT, UR49, 0x200, URZ ;  /* 0x0000020031047890 */ /* 0x000fe2000fffe0ff */
[----:B------:R-:W-:Y:S02]  /*5660*/  IMAD.U32 R57, RZ, RZ, UR5 ;  /* 0x00000005ff397e24 */ /* 0x000fe4000f8e00ff */
[----:B------:R-:W-:-:S02]  /*5670*/  IMAD.U32 R56, RZ, RZ, UR6 ;  /* 0x00000006ff387e24 */ /* 0x000fc4000f8e00ff */
[----:B------:R-:W-:Y:S02]  /*5680*/  IMAD.U32 R55, RZ, RZ, UR7 ;  /* 0x00000007ff377e24 */ /* 0x000fe4000f8e00ff */
[C---:B----4-:R-:W-:Y:S01]  /*5690*/  VIADD R3, R2.reuse, 0x80 ;  /* 0x0000008002037836 */ /* 0x050fe20000000000 */
[----:B------:R-:W-:Y:S01]  /*56a0*/  LOP3.LUT R2, R2, 0xffff, RZ, 0xc0, !PT ;  /* 0x0000ffff02027812 */ /* 0x000fe200078ec0ff */
[----:B------:R-:W-:-:S03]  /*56b0*/  IMAD.U32 R60, RZ, RZ, UR4 ;  /* 0x00000004ff3c7e24 */ /* 0x000fc6000f8e00ff */
[----:B------:R-:W-:-:S05]  /*56c0*/  LOP3.LUT R3, R3, 0xffff, RZ, 0xc0, !PT ;  /* 0x0000ffff03037812 */ /* 0x000fca00078ec0ff */
[----:B--23--:R1:W-:Y:S02]  /*56d0*/  STL.64 [R1], R2 ;  /* 0x0000000201007387 */ /* 0x00c3e40000100a00 */
.L_x_122:
[----:B-1----:R-:W-:Y:S04]  /*56e0*/  SHF.L.U32 R2, R46, 0x1f, RZ ;  /* 0x0000001f2e027819 */ /* 0x002fe800000006ff */
[----:B------:R-:W1:Y:S02]  /*56f0*/  SYNCS.PHASECHK.TRANS64.TRYWAIT P0, [UR49+0xd0], R2 ;  /* 0x0000d002ff0075a7 */ /* 0x000e640008001131 */
[----:B-12---:R-:W-:Y:S05]  /*5700*/  @!P0 BRA `(.L_x_79) ;  /* 0x0000003c00a48947 */ /* 0x006fea0003800000 */
.L_x_176:
[----:B------:R-:W2:Y:S01]  /*5710*/  LDS.128 R4, [UR49+0x110] ;  /* 0x00011031ff047984 */ /* 0x000ea20008000c00 */
[----:B------:R-:W-:Y:S01]  /*5720*/  UIADD3 UR4, UPT, UPT, UR49, 0xd8, URZ ;  /* 0x000000d831047890 */ /* 0x000fe2000fffe0ff */
[----:B-1----:R-:W-:Y:S01]  /*5730*/  IMAD R2, R22, 0x4, R1 ;  /* 0x0000000416027824 */ /* 0x002fe200078e0201 */
[----:B------:R-:W-:Y:S01]  /*5740*/  UISETP.GE.AND UP0, UPT, UR39, 0x1, UPT ;  /* 0x000000012700788c */ /* 0x000fe2000bf06270 */
[----:B------:R-:W-:Y:S01]  /*5750*/  @!PT LDS RZ, [RZ] ;  /* 0x00000000fffff984 */ /* 0x000fe20000000800 */
[----:B------:R-:W-:Y:S01]  /*5760*/  @!PT LDS RZ, [RZ] ;  /* 0x00000000fffff984 */ /* 0x000fe20000000800 */
[----:B------:R-:W-:Y:S01]  /*5770*/  @!PT LDS RZ, [RZ] ;  /* 0x00000000fffff984 */ /* 0x000fe20000000800 */
[----:B------:R-:W-:Y:S01]  /*5780*/  @!PT LDS RZ, [RZ] ;  /* 0x00000000fffff984 */ /* 0x000fe20000000800 */
[----:B------:R1:W-:Y:S06]  /*5790*/  MEMBAR.ALL.CTA ;  /* 0x0000000000007992 */ /* 0x0003ec0000008000 */
[----:B-1----:R-:W1:Y:S01]  /*57a0*/  FENCE.VIEW.ASYNC.S ;  /* 0x00000000000073c6 */ /* 0x002e620000000000 */
[----:B------:R-:W-:Y:S09]  /*57b0*/  UPRMT UR4, URZ, 0x654, UR4 ;  /* 0x00000654ff047896 */ /* 0x000ff20008000004 */
[----:B-1----:R-:W-:Y:S01]  /*57c0*/  SYNCS.ARRIVE.TRANS64.RED.A1T0 RZ, [UR4], RZ ;  /* 0x000000ffffff79a7 */ /* 0x002fe20008100404 */
[----:B------:R-:W5:Y:S01]  /*57d0*/  LDL R2, [R2] ;  /* 0x0000000002027983 */ /* 0x000f620000100800 */
[----:B--2---:R-:W-:Y:S11]  /*57e0*/  LOP3.LUT P0, RZ, R6, 0x1, RZ, 0xc0, !PT ;  /* 0x0000000106ff7812 */ /* 0x004ff6000780c0ff */
[----:B------:R-:W-:Y:S02]  /*57f0*/  @!UPT UIADD3 URZ, UPT, UPT, URZ, URZ, URZ ;  /* 0x000000fffffff290 */ /* 0x000fe4000fffe0ff */
[----:B------:R-:W-:Y:S01]  /*5800*/  VOTEU.ANY UP1, P0 ;  /* 0x0000000000ff7886 */ /* 0x000fe20000020100 */
[----:B------:R-:W-:Y:S01]  /*5810*/  PLOP3.LUT P0, PT, PT, PT, UP1, 0x80, 0x8 ;  /* 0x000000000008781c */ /* 0x000fe20003f0f018 */
[----:B------:R-:W-:Y:S11]  /*5820*/  UP2UR UR62, UPR, URZ, 0x2 ;  /* 0x00000002ff3e7883 */ /* 0x000ff60008000000 */
[----:B------:R-:W-:Y:S01]  /*5830*/  @!UPT UIADD3 URZ, UPT, UPT, URZ, URZ, URZ ;  /* 0x000000fffffff290 */ /* 0x000fe2000fffe0ff */
[----:B------:R-:W-:Y:S02]  /*5840*/  @P0 MOV R3, R4 ;  /* 0x0000000400030202 */ /* 0x000fe40000000f00 */
[----:B------:R-:W-:Y:S02]  /*5850*/  @P0 LOP3.LUT R0, R5, 0xffff, RZ, 0xc0, !PT ;  /* 0x0000ffff05000812 */ /* 0x000fe400078ec0ff */
[----:B------:R-:W-:Y:S02]  /*5860*/  @P0 R2UR UR5, R3 ;  /* 0x00000000030502ca */ /* 0x000fe400000e0000 */
[----:B------:R-:W-:Y:S11]  /*5870*/  @P0 R2UR UR4, R0 ;  /* 0x00000000000402ca */ /* 0x000ff600000e0000 */
[----:B------:R-:W-:Y:S02]  /*5880*/  @UP1 UMOV UR37, UR5 ;  /* 0x0000000500251c82 */ /* 0x000fe40008000000 */
[----:B------:R-:W-:Y:S01]  /*5890*/  @UP1 UMOV UR36, UR4 ;  /* 0x0000000400241c82 */ /* 0x000fe20008000000 */
[----:B------:R-:W-:Y:S05]  /*58a0*/  BRA.U !UP0, `(.L_x_80) ;  /* 0x0000000108cc7547 */ /* 0x000fea000b800000 */
[----:B------:R-:W1:Y:S01]  /*58b0*/  LDCU UR9, c[0x0][0xc20] ;  /* 0x00018400ff0977ac */ /* 0x000e620008000800 */
[----:B------:R-:W-:Y:S02]  /*58c0*/  UIMAD.WIDE.U32 UR4, UR60, UR59, URZ ;  /* 0x0000003b3c0472a5 */ /* 0x000fe4000f8e00ff */
[----:B------:R-:W-:Y:S02]  /*58d0*/  UIMAD.WIDE.U32 UR6, UR61, UR56, URZ ;  /* 0x000000383d0672a5 */ /* 0x000fe4000f8e00ff */
[----:B------:R-:W-:Y:S02]  /*58e0*/  UIMAD.WIDE.U32 UR10, UR36, UR59, URZ ;  /* 0x0000003b240a72a5 */ /* 0x000fe4000f8e00ff */
[----:B------:R-:W-:Y:S02]  /*58f0*/  UISETP.NE.AND UP0, UPT, UR58, 0x1, UPT ;  /* 0x000000013a00788c */ /* 0x000fe4000bf05270 */
[----:B------:R-:W-:Y:S02]  /*5900*/  UISETP.NE.AND UP1, UPT, UR48, 0x1, UPT ;  /* 0x000000013000788c */ /* 0x000fe4000bf25270 */
[----:B------:R-:W-:Y:S02]  /*5910*/  UISETP.NE.AND UP2, UPT, UR39, 0x1, UPT ;  /* 0x000000012700788c */ /* 0x000fe4000bf45270 */
[----:B------:R-:W-:Y:S01]  /*5920*/  UIMAD.WIDE.U32 UR12, UR37, UR56, URZ ;  /* 0x00000038250c72a5 */ /* 0x000fe2000f8e00ff */
[----:B------:R-:W-:Y:S01]  /*5930*/  UMOV UR4, UR5 ;  /* 0x0000000500047c82 */ /* 0x000fe20008000000 */
[----:B------:R-:W-:Y:S01]  /*5940*/  UMOV UR6, UR11 ;  /* 0x0000000b00067c82 */ /* 0x000fe20008000000 */
[----:B-1----:R-:W-:Y:S03]  /*5950*/  USHF.R.U32.HI UR8, URZ, UR9, UR4 ;  /* 0x00000009ff087299 */ /* 0x002fe60008011604 */
[----:B------:R-:W-:Y:S02]  /*5960*/  UMOV UR4, UR7 ;  /* 0x0000000700047c82 */ /* 0x000fe40008000000 */
[----:B------:R-:W-:Y:S02]  /*5970*/  USHF.R.U32.HI UR5, URZ, UR57, UR4 ;  /* 0x00000039ff057299 */ /* 0x000fe40008011604 */
[----:B------:R-:W-:Y:S02]  /*5980*/  USEL UR4, UR60, UR8, !UP0 ;  /* 0x000000083c047287 */ /* 0x000fe4000c000000 */
[----:B------:R-:W-:Y:S02]  /*5990*/  USHF.R.U32.HI UR8, URZ, UR9, UR6 ;  /* 0x00000009ff087299 */ /* 0x000fe40008011606 */
[----:B------:R-:W-:Y:S02]  /*59a0*/  UIMAD.WIDE.U32 UR6, UR4, UR46, URZ ;  /* 0x0000002e040672a5 */ /* 0x000fe4000f8e00ff */
[----:B------:R-:W-:Y:S02]  /*59b0*/  USEL UR9, UR61, UR5, !UP1 ;  /* 0x000000053d097287 */ /* 0x000fe4000c800000 */
[----:B------:R-:W-:Y:S02]  /*59c0*/  USEL UR8, UR36, UR8, !UP0 ;  /* 0x0000000824087287 */ /* 0x000fe4000c000000 */
[----:B------:R-:W-:Y:S01]  /*59d0*/  UIMAD.WIDE.U32 UR10, UR9, UR46, URZ ;  /* 0x0000002e090a72a5 */ /* 0x000fe2000f8e00ff */
[----:B------:R-:W-:Y:S01]  /*59e0*/  UMOV UR6, UR7 ;  /* 0x0000000700067c82 */ /* 0x000fe20008000000 */
[----:B------:R-:W-:Y:S01]  /*59f0*/  UMOV UR5, UR13 ;  /* 0x0000000d00057c82 */ /* 0x000fe20008000000 */
[----:B------:R-:W-:Y:S02]  /*5a00*/  @UP2 USHF.R.U32.HI UR4, URZ, UR47, UR6 ;  /* 0x0000002fff042299 */ /* 0x000fe40008011606 */
[----:B------:R-:W-:Y:S02]  /*5a10*/  USHF.R.U32.HI UR5, URZ, UR57, UR5 ;  /* 0x00000039ff057299 */ /* 0x000fe40008011605 */
[----:B------:R-:W-:Y:S02]  /*5a20*/  UIMAD UR4, UR39, UR4, URZ ;  /* 0x00000004270472a4 */ /* 0x000fe4000f8e02ff */
[----:B------:R-:W-:Y:S02]  /*5a30*/  USEL UR5, UR37, UR5, !UP1 ;  /* 0x0000000525057287 */ /* 0x000fe4000c800000 */
[----:B------:R-:W-:Y:S01]  /*5a40*/  UISETP.GE.AND UP0, UPT, UR8, UR4, UPT ;  /* 0x000000040800728c */ /* 0x000fe2000bf06270 */
[----:B------:R-:W-:Y:S01]  /*5a50*/  UMOV UR6, UR11 ;  /* 0x0000000b00067c82 */ /* 0x000fe20008000000 */
[----:B------:R-:W-:Y:S02]  /*5a60*/  UIMAD.WIDE.U32 UR10, UR8, UR46, URZ ;  /* 0x0000002e080a72a5 */ /* 0x000fe4000f8e00ff */
[----:B------:R-:W-:Y:S04]  /*5a70*/  @UP2 USHF.R.U32.HI UR9, URZ, UR47, UR6 ;  /* 0x0000002fff092299 */ /* 0x000fe80008011606 */
[----:B------:R-:W-:Y:S01]  /*5a80*/  UIMAD UR6, UR39, UR9, URZ ;  /* 0x00000009270672a4 */ /* 0x000fe2000f8e02ff */
[----:B------:R-:W-:Y:S03]  /*5a90*/  UMOV UR4, UR11 ;  /* 0x0000000b00047c82 */ /* 0x000fe60008000000 */
[----:B------:R-:W-:Y:S02]  /*5aa0*/  UISETP.GE.OR UP0, UPT, UR5, UR6, UP0 ;  /* 0x000000060500728c */ /* 0x000fe40008706670 */
[----:B------:R-:W-:Y:S02]  /*5ab0*/  USHF.R.U32.HI UR4, URZ, UR47, UR4 ;  /* 0x0000002fff047299 */ /* 0x000fe40008011604 */
[----:B------:R-:W-:Y:S02]  /*5ac0*/  UIMAD.WIDE.U32 UR6, UR5, UR46, URZ ;  /* 0x0000002e050672a5 */ /* 0x000fe4000f8e00ff */
[----:B------:R-:W-:Y:S02]  /*5ad0*/  USEL UR11, UR8, UR4, !UP2 ;  /* 0x00000004080b7287 */ /* 0x000fe4000d000000 */
[----:B------:R-:W-:Y:S02]  /*5ae0*/  UIADD3 UR6, UPT, UPT, -UR5, URZ, URZ ;  /* 0x000000ff05067290 */ /* 0x000fe4000fffe1ff */
[----:B------:R-:W-:Y:S02]  /*5af0*/  UIADD3 UR10, UPT, UPT, -UR11, URZ, URZ ;  /* 0x000000ff0b0a7290 */ /* 0x000fe4000fffe1ff */
[----:B------:R-:W-:Y:S02]  /*5b00*/  UIMAD UR6, UR48, UR6, UR37 ;  /* 0x00000006300672a4 */ /* 0x000fe4000f8e0225 */
[----:B------:R-:W-:Y:S01]  /*5b10*/  UIMAD UR10, UR39, UR10, UR8 ;  /* 0x0000000a270a72a4 */ /* 0x000fe2000f8e0208 */
[----:B------:R-:W-:Y:S01]  /*5b20*/  @!UP0 UMOV UR4, UR7 ;  /* 0x0000000700048c82 */ /* 0x000fe20008000000 */
[----:B------:R-:W-:Y:S02]  /*5b30*/  UIADD3 UR7, UPT, UPT, -UR8, URZ, URZ ;  /* 0x000000ff08077290 */ /* 0x000fe4000fffe1ff */
[----:B------:R-:W-:Y:S04]  /*5b40*/  @!UP0 USHF.R.U32.HI UR4, URZ, UR47, UR4 ;  /* 0x0000002fff048299 */ /* 0x000fe80008011604 */
[----:B------:R-:W-:Y:S04]  /*5b50*/  @!UP0 USEL UR4, UR5, UR4, !UP2 ;  /* 0x0000000405048287 */ /* 0x000fe8000d000000 */
[----:B------:R-:W-:Y:S02]  /*5b60*/  @!UP0 UIMAD UR9, UR9, UR10, UR4 ;  /* 0x0000000a090982a4 */ /* 0x000fe4000f8e0204 */
[----:B------:R-:W-:Y:S02]  /*5b70*/  @!UP0 UIADD3 UR10, UPT, UPT, UR11, -UR4, URZ ;  /* 0x800000040b0a8290 */ /* 0x000fe4000fffe0ff */
[----:B------:R-:W-:Y:S02]  /*5b80*/  UIMAD UR4, UR58, UR7, UR36 ;  /* 0x000000073a0472a4 */ /* 0x000fe4000f8e0224 */
[----:B------:R-:W-:Y:S03]  /*5b90*/  @!UP0 UIMAD UR8, UR10, UR39, UR5 ;  /* 0x000000270a0882a4 */ /* 0x000fe6000f8e0205 */
[----:B------:R-:W-:Y:S02]  /*5ba0*/  @!UP0 UMOV UR5, UR9 ;  /* 0x0000000900058c82 */ /* 0x000fe40008000000 */
[----:B------:R-:W-:Y:S02]  /*5bb0*/  UIMAD UR37, UR5, UR48, UR6 ;  /* 0x00000030052572a4 */ /* 0x000fe4000f8e0206 */
[----:B------:R-:W-:Y:S11]  /*5bc0*/  UIMAD UR36, UR8, UR58, UR4 ;  /* 0x0000003a082472a4 */ /* 0x000ff6000f8e0204 */
[----:B------:R-:W-:Y:S01]  /*5bd0*/  @!UPT UIADD3 URZ, UPT, UPT, URZ, URZ, URZ ;  /* 0x000000fffffff290 */ /* 0x000fe2000fffe0ff */
.L_x_80:
[----:B------:R-:W-:Y:S01]  /*5be0*/  UISETP.NE.AND UP0, UPT, UR38, 0x1, UPT ;  /* 0x000000012600788c */ /* 0x000fe2000bf05270 */
[----:B------:R-:W-:Y:S01]  /*5bf0*/  @P0 SHF.R.U32.HI R4, RZ, 0x10, R5 ;  /* 0x00000010ff040819 */ /* 0x000fe20000011605 */
[----:B------:R-:W-:Y:S01]  /*5c00*/  USHF.L.U32 UR41, UR24, 0x7, URZ ;  /* 0x0000000718297899 */ /* 0x000fe200080006ff */
[----:B------:R-:W-:Y:S02]  /*5c10*/  BSSY.RECONVERGENT B6, `(.L_x_81) ;  /* 0x0000034000067945 */ /* 0x000fe40003800200 */
[----:B------:R-:W-:Y:S02]  /*5c20*/  @P0 R2UR UR63, R4 ;  /* 0x00000000043f02ca */ /* 0x000fe400000e0000 */
[----:B------:R-:W-:Y:S04]  /*5c30*/  LOP3.LUT P0, RZ, R60, 0x1b0, RZ, 0xc0, !PT ;  /* 0x000001b03cff7812 */ /* 0x000fe8000780c0ff */
[----:B------:R-:W1:Y:S01]  /*5c40*/  @!UP0 LDCU.128 UR12, c[0x0][0xc10] ;  /* 0x00018200ff0c87ac */ /* 0x000e620008000c00 */
[----:B------:R-:W2:Y:S01]  /*5c50*/  @!UP0 LDCU UR5, c[0x0][0xc0c] ;  /* 0x00018180ff0587ac */ /* 0x000ea20008000800 */
[----:B------:R-:W3:Y:S01]  /*5c60*/  @!UP0 LDCU UR10, c[0x0][0xc20] ;  /* 0x00018400ff0a87ac */ /* 0x000ee20008000800 */
[----:B-1----:R-:W-:Y:S02]  /*5c70*/  UIMAD.WIDE.U32 UR8, UR37, UR12, URZ ;  /* 0x0000000c250872a5 */ /* 0x002fe4000f8e00ff */
[----:B------:R-:W-:Y:S02]  /*5c80*/  UIMAD.WIDE.U32 UR6, UR36, UR15, URZ ;  /* 0x0000000f240672a5 */ /* 0x000fe4000f8e00ff */
[----:B------:R-:W-:Y:S03]  /*5c90*/  @!UP0 UISETP.NE.AND UP1, UPT, UR14, 0x1, UPT ;  /* 0x000000010e00888c */ /* 0x000fe6000bf25270 */
[----:B------:R-:W-:Y:S01]  /*5ca0*/  @!UP0 UMOV UR4, UR9 ;  /* 0x0000000900048c82 */ /* 0x000fe20008000000 */
[----:B--2---:R-:W-:Y:S02]  /*5cb0*/  @!UP0 UISETP.NE.AND UP2, UPT, UR5, 0x1, UPT ;  /* 0x000000010500888c */ /* 0x004fe4000bf45270 */
[----:B------:R-:W-:Y:S01]  /*5cc0*/  @!UP0 USHF.R.U32.HI UR4, URZ, UR13, UR4 ;  /* 0x0000000dff048299 */ /* 0x000fe20008011604 */
[----:B------:R-:W-:Y:S02]  /*5cd0*/  @!UP0 UMOV UR6, UR7 ;  /* 0x0000000700068c82 */ /* 0x000fe40008000000 */
[----:B---3--:R-:W-:Y:S02]  /*5ce0*/  @!UP0 USHF.R.U32.HI UR6, URZ, UR10, UR6 ;  /* 0x0000000aff068299 */ /* 0x008fe40008011606 */
[----:B------:R-:W-:Y:S02]  /*5cf0*/  @!UP0 USEL UR7, UR37, UR4, !UP2 ;  /* 0x0000000425078287 */ /* 0x000fe4000d000000 */
[----:B------:R-:W-:Y:S04]  /*5d00*/  @!UP0 USEL UR6, UR36, UR6, !UP1 ;  /* 0x0000000624068287 */ /* 0x000fe8000c800000 */
[----:B------:R-:W-:Y:S02]  /*5d10*/  @!UP0 UIADD3 UR4, UPT, UPT, -UR7, UR6, URZ ;  /* 0x0000000607048290 */ /* 0x000fe4000fffe1ff */
[----:B------:R-:W-:Y:S02]  /*5d20*/  @!UP0 UIADD3 UR6, UPT, UPT, UR7, -UR6, URZ ;  /* 0x8000000607068290 */ /* 0x000fe4000fffe0ff */
[----:B------:R-:W-:Y:S02]  /*5d30*/  @!UP0 UIMAD UR37, UR4, UR5, UR37 ;  /* 0x00000005042582a4 */ /* 0x000fe4000f8e0225 */
[----:B------:R-:W-:Y:S01]  /*5d40*/  @!UP0 UIMAD UR36, UR6, UR14, UR36 ;  /* 0x0000000e062482a4 */ /* 0x000fe2000f8e0224 */
[----:B------:R-:W-:Y:S11]  /*5d50*/  @!P0 BRA `(.L_x_82) ;  /* 0x00000000007c8947 */ /* 0x000ff60003800000 */
[----:B------:R-:W1:Y:S01]  /*5d60*/  LDCU.64 UR8, c[0x4][0x80] ;  /* 0x01001000ff0877ac */ /* 0x000e620008000a00 */
[----:B------:R-:W-:Y:S01]  /*5d70*/  MOV R16, 0x0 ;  /* 0x0000000000107802 */ /* 0x000fe20000000f00 */
[----:B------:R-:W-:Y:S02]  /*5d80*/  HFMA2 R12, -RZ, RZ, 0, 5.9604644775390625e-08 ;  /* 0x00000001ff0c7431 */ /* 0x000fe400000001ff */
[----:B------:R-:W-:Y:S01]  /*5d90*/  IMAD.MOV.U32 R8, RZ, RZ, 0x70 ;  /* 0x00000070ff087424 */ /* 0x000fe200078e00ff */
[----:B------:R2:W3:Y:S01]  /*5da0*/  LDC.64 R14, c[0x4][R16] ;  /* 0x01000000100e7b82 */ /* 0x0004e20000000a00 */
[----:B------:R-:W4:Y:S01]  /*5db0*/  LDCU.64 UR6, c[0x4][0x88] ;  /* 0x01001100ff0677ac */ /* 0x000f220008000a00 */
[----:B------:R-:W-:Y:S01]  /*5dc0*/  IMAD.MOV.U32 R13, RZ, RZ, RZ ;  /* 0x000000ffff0d7224 */ /* 0x000fe200078e00ff */
[----:B------:R-:W2:Y:S01]  /*5dd0*/  LDCU.64 UR4, c[0x4][0x8] ;  /* 0x01000100ff0477ac */ /* 0x000ea20008000a00 */
[----:B-1----:R-:W-:Y:S01]  /*5de0*/  MOV R5, UR9 ;  /* 0x0000000900057c02 */ /* 0x002fe20008000f00 */
[----:B------:R-:W-:Y:S01]  /*5df0*/  IMAD.U32 R4, RZ, RZ, UR8 ;  /* 0x00000008ff047e24 */ /* 0x000fe2000f8e00ff */
[----:B----4-:R-:W-:Y:S01]  /*5e00*/  MOV R7, UR7 ;  /* 0x0000000700077c02 */ /* 0x010fe20008000f00 */
[----:B------:R-:W-:Y:S01]  /*5e10*/  IMAD.U32 R6, RZ, RZ, UR6 ;  /* 0x00000006ff067e24 */ /* 0x000fe2000f8e00ff */
[----:B--2---:R-:W-:Y:S01]  /*5e20*/  MOV R11, UR5 ;  /* 0x00000005000b7c02 */ /* 0x004fe20008000f00 */
[----:B------:R-:W-:Y:S02]  /*5e30*/  IMAD.U32 R10, RZ, RZ, UR4 ;  /* 0x00000004ff0a7e24 */ /* 0x000fe4000f8e00ff */
[----:B------:R-:W-:Y:S07]  /*5e40*/  LEPC R20, `(.L_x_83) ;  /* 0x000000001014794e */ /* 0x000fee0000000000 */
[----:B---3-5:R-:W-:Y:S05]  /*5e50*/  CALL.ABS.NOINC R14 ;  /* 0x000000000e007343 */ /* 0x028fea0003c00000 */
.L_x_83:
[----:B------:R-:W1:Y:S01]  /*5e60*/  LDCU.64 UR8, c[0x4][0x80] ;  /* 0x01001000ff0877ac */ /* 0x000e620008000a00 */
[----:B------:R-:W2:Y:S01]  /*5e70*/  LDC.64 R16, c[0x4][R16] ;  /* 0x0100000010107b82 */ /* 0x000ea20000000a00 */
[----:B------:R-:W-:Y:S02]  /*5e80*/  HFMA2 R12, -RZ, RZ, 0, 5.9604644775390625e-08 ;  /* 0x00000001ff0c7431 */ /* 0x000fe400000001ff */
[----:B------:R-:W-:Y:S02]  /*5e90*/  IMAD.MOV.U32 R8, RZ, RZ, 0x70 ;  /* 0x00000070ff087424 */ /* 0x000fe400078e00ff */
[----:B------:R-:W-:Y:S01]  /*5ea0*/  IMAD.MOV.U32 R13, RZ, RZ, RZ ;  /* 0x000000ffff0d7224 */ /* 0x000fe200078e00ff */
[----:B------:R-:W3:Y:S01]  /*5eb0*/  LDCU.64 UR6, c[0x4][0x88] ;  /* 0x01001100ff0677ac */ /* 0x000ee20008000a00 */
[----:B------:R-:W4:Y:S01]  /*5ec0*/  LDCU.64 UR4, c[0x4][0x8] ;  /* 0x01000100ff0477ac */ /* 0x000f220008000a00 */
[----:B-1----:R-:W-:Y:S02]  /*5ed0*/  MOV R4, UR8 ;  /* 0x0000000800047c02 */ /* 0x002fe40008000f00 */
[----:B------:R-:W-:Y:S02]  /*5ee0*/  MOV R5, UR9 ;  /* 0x0000000900057c02 */ /* 0x000fe40008000f00 */
[----:B---3--:R-:W-:Y:S01]  /*5ef0*/  MOV R7, UR7 ;  /* 0x0000000700077c02 */ /* 0x008fe20008000f00 */
[----:B------:R-:W-:Y:S01]  /*5f00*/  IMAD.U32 R6, RZ, RZ, UR6 ;  /* 0x00000006ff067e24 */ /* 0x000fe2000f8e00ff */
[----:B----4-:R-:W-:Y:S01]  /*5f10*/  MOV R11, UR5 ;  /* 0x00000005000b7c02 */ /* 0x010fe20008000f00 */
[----:B------:R-:W-:Y:S02]  /*5f20*/  IMAD.U32 R10, RZ, RZ, UR4 ;  /* 0x00000004ff0a7e24 */ /* 0x000fe4000f8e00ff */
[----:B------:R-:W-:Y:S07]  /*5f30*/  LEPC R20, `(.L_x_82) ;  /* 0x000000001014794e */ /* 0x000fee0000000000 */
[----:B--2---:R-:W-:Y:S05]  /*5f40*/  CALL.ABS.NOINC R16 ;  /* 0x0000000010007343 */ /* 0x004fea0003c00000 */
.L_x_82:
[----:B------:R-:W-:Y:S05]  /*5f50*/  BSYNC.RECONVERGENT B6 ;  /* 0x0000000000067941 */ /* 0x000fea0003800200 */
.L_x_81:
[----:B------:R-:W-:Y:S02]  /*5f60*/  R2UR UR6, R59 ;  /* 0x000000003b0672ca */ /* 0x000fe400000e0000 */
[----:B------:R-:W-:Y:S02]  /*5f70*/  R2UR UR5, R54 ;  /* 0x00000000360572ca */ /* 0x000fe400000e0000 */
[----:B------:R-:W-:Y:S02]  /*5f80*/  R2UR UR4, R53 ;  /* 0x00000000350472ca */ /* 0x000fe400000e0000 */
[----:B------:R-:W-:Y:S02]  /*5f90*/  ISETP.NE.U32.AND P4, PT, R42, RZ, PT ;  /* 0x000000ff2a00720c */ /* 0x000fe40003f85070 */
[----:B------:R-:W-:Y:S02]  /*5fa0*/  ISETP.NE.U32.AND P2, PT, RZ, UR54, PT ;  /* 0x00000036ff007c0c */ /* 0x000fe4000bf45070 */
[----:B------:R-:W-:Y:S02]  /*5fb0*/  ISETP.NE.AND.EX P4, PT, R43, RZ, PT, P4 ;  /* 0x000000ff2b00720c */ /* 0x000fe40003f85340 */
[----:B------:R-:W-:Y:S01]  /*5fc0*/  ISETP.NE.AND.EX P2, PT, RZ, UR55, PT, P2 ;  /* 0x00000037ff007c0c */ /* 0x000fe2000bf45320 */
[----:B------:R-:W-:Y:S02]  /*5fd0*/  UISETP.NE.AND UP2, UPT, UR6, URZ, UPT ;  /* 0x000000ff0600728c */ /* 0x000fe4000bf45270 */
[----:B------:R-:W-:Y:S04]  /*5fe0*/  UISETP.NE.U32.AND UP0, UPT, UR5, URZ, UPT ;  /* 0x000000ff0500728c */ /* 0x000fe8000bf05070 */
[----:B------:R-:W-:Y:S01]  /*5ff0*/  UISETP.NE.AND.EX UP1, UPT, UR4, URZ, UPT, UP0 ;  /* 0x000000ff0400728c */ /* 0x000fe2000bf25300 */
[----:B------:R-:W-:Y:S01]  /*6000*/  PLOP3.LUT P1, PT, PT, PT, UP2, 0x80, 0x8 ;  /* 0x000000000008781c */ /* 0x000fe20003f2f028 */
[----:B------:R-:W-:Y:S03]  /*6010*/  UPLOP3.LUT UP0, UPT, UPT, UPT, UPT, 0x40, 0x4 ;  /* 0x000000000004789c */ /* 0x000fe60003f0e870 */
[----:B------:R-:W-:Y:S06]  /*6020*/  @UP2 UPLOP3.LUT UP0, UPT, UPT, UPT, UP1, 0x80, 0x8 ;  /* 0x000000000008289c */ /* 0x000fec0003f0f010 */
[----:B------:R-:W-:Y:S01]  /*6030*/  PLOP3.LUT P0, PT, PT, PT, UP0, 0x80, 0x8 ;  /* 0x000000000008781c */ /* 0x000fe20003f0f008 */
[----:B------:R-:W-:Y:S01]  /*6040*/  @!UPT UIADD3 URZ, UPT, UPT, URZ, URZ, URZ ;  /* 0x000000fffffff290 */ /* 0x000fe2000fffe0ff */
[----:B------:R-:W-:Y:S11]  /*6050*/  BRA.U !UP1, `(.L_x_84) ;  /* 0x0000000109407547 */ /* 0x000ff6000b800000 */
[----:B------:R-:W-:Y:S01]  /*6060*/  UISETP.NE.U32.AND UP0, UPT, UR54, URZ, UPT ;  /* 0x000000ff3600728c */ /* 0x000fe2000bf05070 */
[----:B------:R-:W-:Y:S01]  /*6070*/  R2UR UR6, R54 ;  /* 0x00000000360672ca */ /* 0x000fe200000e0000 */
[----:B------:R-:W1:Y:S01]  /*6080*/  LDCU.64 UR8, c[0x0][0x358] ;  /* 0x00006b00ff0877ac */ /* 0x000e620008000a00 */
[----:B------:R-:W-:Y:S02]  /*6090*/  HFMA2 R51, -RZ, RZ, 0, 5.9604644775390625e-08 ;  /* 0x00000001ff337431 */ /* 0x000fe400000001ff */
[----:B------:R-:W-:Y:S01]  /*60a0*/  IMAD.MOV.U32 R0, RZ, RZ, 0x1 ;  /* 0x00000001ff007424 */ /* 0x000fe200078e00ff */
[----:B------:R-:W-:Y:S06]  /*60b0*/  UISETP.NE.AND.EX UP0, UPT, UR55, URZ, UPT, UP0 ;  /* 0x000000ff3700728c */ /* 0x000fec000bf05300 */
[----:B------:R-:W-:Y:S05]  /*60c0*/  PLOP3.LUT P3, PT, PT, PT, UP0, 0x80, 0x8 ;  /* 0x000000000008781c */ /* 0x000fea0003f6f008 */
[----:B------:R-:W2:Y:S01]  /*60d0*/  @UP0 LDCU.64 UR4, c[0x0][0x988] ;  /* 0x00013100ff0407ac */ /* 0x000ea20008000a00 */
[----:B------:R-:W-:Y:S07]  /*60e0*/  @UP0 UIMAD UR6, UR52, UR6, URZ ;  /* 0x00000006340602a4 */ /* 0x000fee000f8e02ff */
[----:B------:R-:W-:Y:S01]  /*60f0*/  @!P3 PRMT R51, R0, 0x7610, R51 ;  /* 0x000076100033b816 */ /* 0x000fe20000000033 */
[----:B--2---:R-:W-:Y:S06]  /*6100*/  @UP0 UIMAD.WIDE UR4, UR6, 0x4, UR4 ;  /* 0x00000004060408a5 */ /* 0x004fec000f8e0204 */
[----:B------:R-:W-:Y:S02]  /*6110*/  IMAD.U32 R4, RZ, RZ, UR4 ;  /* 0x00000004ff047e24 */ /* 0x000fe4000f8e00ff */
[----:B------:R-:W-:Y:S03]  /*6120*/  IMAD.U32 R5, RZ, RZ, UR5 ;  /* 0x00000005ff057e24 */ /* 0x000fe6000f8e00ff */
[----:B------:R-:W2:Y:S02]  /*6130*/  @!UP0 LDCU UR4, c[0x0][0x980] ;  /* 0x00013000ff0487ac */ /* 0x000ea40008000800 */
[----:B-1---5:R1:W5:Y:S02]  /*6140*/  @P3 LDG.E R27, desc[UR8][R4.64] ;  /* 0x00000008041b3981 */ /* 0x022364000c1e1900 */
[----:B-12---:R-:W-:Y:S02]  /*6150*/  @!P3 MOV R27, UR4 ;  /* 0x00000004001bbc02 */ /* 0x006fe40008000f00 */
.L_x_84:
[----:B------:R-:W-:Y:S05]  /*6160*/  @!P4 BRA `(.L_x_85) ;  /* 0x000000000024c947 */ /* 0x000fea0003800000 */
[----:B------:R-:W-:Y:S01]  /*6170*/  ISETP.NE.U32.AND P3, PT, R40, RZ, PT ;  /* 0x000000ff2800720c */ /* 0x000fe20003f65070 */
[----:B------:R-:W1:Y:S03]  /*6180*/  LDCU.64 UR4, c[0x0][0x358] ;  /* 0x00006b00ff0477ac */ /* 0x000e660008000a00 */
[----:B------:R-:W-:Y:S11]  /*6190*/  ISETP.NE.AND.EX P3, PT, R41, RZ, PT, P3 ;  /* 0x000000ff2900720c */ /* 0x000ff60003f65330 */
[----:B------:R-:W-:Y:S02]  /*61a0*/  @!UPT UIADD3 URZ, UPT, UPT, URZ, URZ, URZ ;  /* 0x000000fffffff290 */ /* 0x000fe4000fffe0ff */
[----:B------:R-:W2:Y:S01]  /*61b0*/  @P3 LDC.64 R4, c[0x0][0x9a8] ;  /* 0x00026a00ff043b82 */ /* 0x000ea20000000a00 */
[----:B------:R-:W-:Y:S04]  /*61c0*/  @P3 IMAD R0, R42, UR52, RZ ;  /* 0x000000342a003c24 */ /* 0x000fe8000f8e02ff */
[----:B--2---:R-:W-:Y:S05]  /*61d0*/  @P3 IMAD.WIDE R4, R0, 0x4, R4 ;  /* 0x0000000400043825 */ /* 0x004fea00078e0204 */
[----:B-1---5:R1:W5:Y:S02]  /*61e0*/  @P3 LDG.E R24, desc[UR4][R4.64] ;  /* 0x0000000404183981 */ /* 0x022364000c1e1900 */
[----:B-1----:R-:W2:Y:S02]  /*61f0*/  @!P3 LDC R24, c[0x0][0x9a0] ;  /* 0x00026800ff18bb82 */ /* 0x002ea40000000800 */
.L_x_85:
[----:B-----5:R-:W-:Y:S01]  /*6200*/  FSETP.NEU.AND P3, PT, R27, RZ, PT ;  /* 0x000000ff1b00720b */ /* 0x020fe20003f6d000 */
[----:B------:R-:W1:Y:S01]  /*6210*/  LDCU.128 UR12, c[0x0][0xb90] ;  /* 0x00017200ff0c77ac */ /* 0x000e620008000c00 */
[----:B------:R-:W-:Y:S01]  /*6220*/  SEL R3, RZ, 0xffffffff, P2 ;  /* 0xffffffffff037807 */ /* 0x000fe20001000000 */
[----:B------:R-:W-:Y:S01]  /*6230*/  IMAD.SHL.U32 R72, R49, 0x2, RZ ;  /* 0x0000000231487824 */ /* 0x000fe200078e00ff */
[----:B------:R-:W-:Y:S01]  /*6240*/  @P1 LOP3.LUT P2, RZ, R51, 0xff, RZ, 0xc0, !PT ;  /* 0x000000ff33ff1812 */ /* 0x000fe2000784c0ff */
[----:B------:R-:W-:Y:S01]  /*6250*/  BSSY B1, `(.L_x_86) ;  /* 0x000004e000017945 */ /* 0x000fe20003800000 */
[----:B------:R-:W-:Y:S01]  /*6260*/  @P1 SEL R0, RZ, 0xffffffff, P3 ;  /* 0xffffffffff001807 */ /* 0x000fe20001800000 */
[----:B------:R-:W-:Y:S01]  /*6270*/  VIADD R69, R72, UR49 ;  /* 0x0000003148457c36 */ /* 0x000fe20008000000 */
[----:B------:R-:W-:Y:S01]  /*6280*/  LOP3.LUT R48, R48, 0x1, RZ, 0x3c, !PT ;  /* 0x0000000130307812 */ /* 0x000fe200078e3cff */
[----:B------:R-:W3:Y:S01]  /*6290*/  LDCU UR11, c[0x0][0xba0] ;  /* 0x00017400ff0b77ac */ /* 0x000ee20008000800 */
[----:B------:R-:W-:Y:S01]  /*62a0*/  @P0 SEL R0, R3, R0, !P2 ;  /* 0x0000000003000207 */ /* 0x000fe20005000000 */
[----:B------:R-:W-:Y:S01]  /*62b0*/  IMAD.MOV.U32 R73, RZ, RZ, 0x1 ;  /* 0x00000001ff497424 */ /* 0x000fe200078e00ff */
[----:B------:R-:W-:Y:S01]  /*62c0*/  LEA R70, R22, UR49, 0x3 ;  /* 0x0000003116467c11 */ /* 0x000fe2000f8e18ff */
[----:B------:R-:W-:Y:S01]  /*62d0*/  USHF.L.U32 UR8, UR51, 0x6, URZ ;  /* 0x0000000633087899 */ /* 0x000fe200080006ff */
[----:B------:R-:W-:Y:S01]  /*62e0*/  @P1 LOP3.LUT R0, R0, 0x1, RZ, 0xc0, !PT ;  /* 0x0000000100001812 */ /* 0x000fe200078ec0ff */
[----:B------:R-:W-:Y:S01]  /*62f0*/  IMAD.IADD R25, R23, 0x1, R2 ;  /* 0x0000000117197824 */ /* 0x000fe200078e0202 */
[----:B------:R-:W-:Y:S01]  /*6300*/  R2UR UR4, R57 ;  /* 0x00000000390472ca */ /* 0x000fe200000e0000 */
[----:B------:R-:W-:Y:S01]  /*6310*/  IMAD.MOV.U32 R71, RZ, RZ, RZ ;  /* 0x000000ffff477224 */ /* 0x000fe200078e00ff */
[----:B------:R-:W-:Y:S01]  /*6320*/  ISETP.NE.U32.OR P5, PT, R0, 0x1, !P1 ;  /* 0x000000010000780c */ /* 0x000fe20004fa5470 */
[----:B------:R-:W-:Y:S01]  /*6330*/  IMAD.U32 R65, RZ, RZ, UR8 ;  /* 0x00000008ff417e24 */ /* 0x000fe2000f8e00ff */
[----:B------:R-:W-:Y:S02]  /*6340*/  R2UR UR6, R56 ;  /* 0x00000000380672ca */ /* 0x000fe400000e0000 */
[----:B------:R-:W-:Y:S02]  /*6350*/  CS2R R38, SRZ ;  /* 0x0000000000267805 */ /* 0x000fe4000001ff00 */
[----:B------:R-:W-:Y:S02]  /*6360*/  R2UR UR10, R58 ;  /* 0x000000003a0a72ca */ /* 0x000fe400000e0000 */
[----:B------:R-:W-:Y:S02]  /*6370*/  CS2R R36, SRZ ;  /* 0x0000000000247805 */ /* 0x000fe4000001ff00 */
[----:B------:R-:W-:Y:S02]  /*6380*/  R2UR UR9, R55 ;  /* 0x00000000370972ca */ /* 0x000fe400000e0000 */
[----:B------:R-:W-:Y:S02]  /*6390*/  CS2R R30, SRZ ;  /* 0x00000000001e7805 */ /* 0x000fe4000001ff00 */
[----:B------:R-:W-:Y:S02]  /*63a0*/  PLOP3.LUT P2, PT, PT, PT, UP1, 0x80, 0x8 ;  /* 0x000000000008781c */ /* 0x000fe40003f4f018 */
[----:B------:R-:W-:Y:S02]  /*63b0*/  CS2R R28, SRZ ;  /* 0x00000000001c7805 */ /* 0x000fe4000001ff00 */
[----:B------:R-:W-:Y:S01]  /*63c0*/  LOP3.LUT P4, R66, R51, 0xff, RZ, 0xc0, !PT ;  /* 0x000000ff33427812 */ /* 0x000fe2000788c0ff */
[----:B------:R-:W-:Y:S01]  /*63d0*/  UIMAD.WIDE.U32 UR4, UR8, UR4, URZ ;  /* 0x00000004080472a5 */ /* 0x000fe2000f8e00ff */
[----:B------:R-:W-:Y:S01]  /*63e0*/  SEL R4, RZ, 0xffffffff, P3 ;  /* 0xffffffffff047807 */ /* 0x000fe20001800000 */
[----:B------:R-:W-:Y:S01]  /*63f0*/  IMAD.IADD R68, R61, 0x1, R69 ;  /* 0x000000013d447824 */ /* 0x000fe200078e0245 */
[----:B------:R-:W-:Y:S01]  /*6400*/  @P5 SHF.L.U32 R0, R48, 0x1f, RZ ;  /* 0x0000001f30005819 */ /* 0x000fe200000006ff */
[----:B------:R-:W-:Y:S01]  /*6410*/  USHF.R.U32.HI UR5, URZ, UR6, UR5 ;  /* 0x00000006ff057299 */ /* 0x000fe20008011605 */
[----:B------:R-:W-:Y:S01]  /*6420*/  P2R R67, PR, RZ, 0x20 ;  /* 0x00000020ff437803 */ /* 0x000fe20000000000 */
[----:B------:R-:W-:Y:S01]  /*6430*/  UISETP.NE.AND UP0, UPT, UR10, 0x1, UPT ;  /* 0x000000010a00788c */ /* 0x000fe2000bf05270 */
[----:B------:R4:W2:Y:S03]  /*6440*/  @P5 SYNCS.PHASECHK.TRANS64.TRYWAIT P1, [UR49+0x80], R0 ;  /* 0x00008000ff0055a7 */ /* 0x0008a60008021131 */
[----:B------:R-:W-:Y:S01]  /*6450*/  USEL UR5, UR8, UR5, !UP0 ;  /* 0x0000000508057287 */ /* 0x000fe2000c000000 */
[----:B------:R-:W-:Y:S01]  /*6460*/  @P2 SEL R4, R3, R4, !P4 ;  /* 0x0000000403042207 */ /* 0x000fe20006000000 */
[----:B------:R-:W-:Y:S03]  /*6470*/  UISETP.NE.AND UP0, UPT, UR9, 0x1, UPT ;  /* 0x000000010900788c */ /* 0x000fe6000bf05270 */
[----:B------:R-:W-:Y:S01]  /*6480*/  LOP3.LUT R4, R4, 0x1, RZ, 0xc0, !PT ;  /* 0x0000000104047812 */ /* 0x000fe200078ec0ff */
[----:B------:R-:W-:Y:S02]  /*6490*/  IMAD R6, RZ, RZ, -UR5 ;  /* 0x80000005ff067e24 */ /* 0x000fe4000f8e02ff */
[----:B------:R-:W-:Y:S02]  /*64a0*/  IMAD.U32 R64, RZ, RZ, UR5 ;  /* 0x00000005ff407e24 */ /* 0x000fe4000f8e00ff */
[----:B------:R-:W-:Y:S01]  /*64b0*/  IMAD R65, R6, UR10, R65 ;  /* 0x0000000a06417c24 */ /* 0x000fe2000f8e0241 */
[----:B----4-:R-:W-:Y:S04]  /*64c0*/  SHF.L.U32 R0, R47, 0x1f, RZ ;  /* 0x0000001f2f007819 */ /* 0x010fe800000006ff */
[----:B------:R4:W4:Y:S01]  /*64d0*/  SYNCS.PHASECHK.TRANS64.TRYWAIT P0, [R70+URZ+0xe0], R0 ;  /* 0x0000e000460075a7 */ /* 0x00092200080011ff */
[----:B-1----:R-:W-:Y:S07]  /*64e0*/  UIMAD.WIDE.U32 UR6, UR5, UR12, URZ ;  /* 0x0000000c050672a5 */ /* 0x002fee000f8e00ff */
[----:B------:R-:W-:Y:S02]  /*64f0*/  UMOV UR4, UR7 ;  /* 0x0000000700047c82 */ /* 0x000fe40008000000 */
[----:B------:R-:W-:Y:S04]  /*6500*/  USHF.R.U32.HI UR4, URZ, UR13, UR4 ;  /* 0x0000000dff047299 */ /* 0x000fe80008011604 */
[----:B------:R-:W-:Y:S02]  /*6510*/  USEL UR4, UR5, UR4, !UP0 ;  /* 0x0000000405047287 */ /* 0x000fe4000c000000 */
[----:B------:R-:W-:Y:S02]  /*6520*/  UISETP.NE.AND UP0, UPT, UR14, 0x1, UPT ;  /* 0x000000010e00788c */ /* 0x000fe4000bf05270 */
[----:B------:R-:W-:Y:S02]  /*6530*/  UIMAD.WIDE.U32 UR6, UR4, UR15, URZ ;  /* 0x0000000f040672a5 */ /* 0x000fe4000f8e00ff */
[----:B------:R-:W-:Y:S02]  /*6540*/  IMAD.U32 R63, RZ, RZ, UR4 ;  /* 0x00000004ff3f7e24 */ /* 0x000fe4000f8e00ff */
[----:B------:R-:W-:Y:S01]  /*6550*/  PLOP3.LUT P2, PT, PT, PT, UP0, 0x80, 0x8 ;  /* 0x000000000008781c */ /* 0x000fe20003f4f008 */
[----:B------:R-:W-:Y:S02]  /*6560*/  IMAD R5, RZ, RZ, -UR4 ;  /* 0x80000004ff057e24 */ /* 0x000fe4000f8e02ff */
[----:B------:R-:W-:Y:S01]  /*6570*/  UMOV UR6, UR7 ;  /* 0x0000000700067c82 */ /* 0x000fe20008000000 */
[----:B------:R-:W-:Y:S01]  /*6580*/  IMAD.U32 R62, RZ, RZ, UR4 ;  /* 0x00000004ff3e7e24 */ /* 0x000fe2000f8e00ff */
[----:B---3--:R-:W-:Y:S01]  /*6590*/  USHF.R.U32.HI UR6, URZ, UR11, UR6 ;  /* 0x0000000bff067299 */ /* 0x008fe20008011606 */
[----:B------:R-:W-:Y:S05]  /*65a0*/  IMAD R64, R5, UR9, R64 ;  /* 0x0000000905407c24 */ /* 0x000fea000f8e0240 */
[----:B------:R-:W-:Y:S02]  /*65b0*/  SEL R63, R63, UR6, !P2 ;  /* 0x000000063f3f7c07 */ /* 0x000fe4000d000000 */
[----:B------:R-:W-:Y:S03]  /*65c0*/  ISETP.NE.U32.AND P2, PT, R4, 0x1, PT ;  /* 0x000000010400780c */ /* 0x000fe60003f45070 */
[----:B------:R-:W-:Y:S01]  /*65d0*/  IMAD.MOV R3, RZ, RZ, -R63 ;  /* 0x000000ffff037224 */ /* 0x000fe200078e0a3f */
[----:B------:R-:W-:Y:S03]  /*65e0*/  P2R R74, PR, RZ, 0x4 ;  /* 0x00000004ff4a7803 */ /* 0x000fe60000000000 */
[----:B------:R-:W-:Y:S01]  /*65f0*/  IMAD R62, R3, UR14, R62 ;  /* 0x0000000e033e7c24 */ /* 0x000fe2000f8e023e */
[----:B--2---:R-:W-:Y:S01]  /*6600*/  @P5 SEL R73, RZ, 0x1, !P1 ;  /* 0x00000001ff495807 */ /* 0x004fe20004800000 */
[----:B------:R-:W-:Y:S06]  /*6610*/  @!P5 BRA `(.L_x_87) ;  /* 0x000000000044d947 */ /* 0x000fec0003800000 */
[----:B------:R-:W-:Y:S01]  /*6620*/  IMAD.MOV.U32 R38, RZ, RZ, RZ ;  /* 0x000000ffff267224 */ /* 0x000fe200078e00ff */
[----:B------:R-:W-:Y:S01]  /*6630*/  ISETP.NE.AND P1, PT, R73, RZ, PT ;  /* 0x000000ff4900720c */ /* 0x000fe20003f25270 */
[----:B------:R-:W-:Y:S01]  /*6640*/  BSSY B0, `(.L_x_88) ;  /* 0x0000008000007945 */ /* 0x000fe20003800000 */
[----:B------:R-:W-:Y:S02]  /*6650*/  CS2R R30, SRZ ;  /* 0x00000000001e7805 */ /* 0x000fe4000001ff00 */
[----:B------:R-:W-:Y:S02]  /*6660*/  CS2R R28, SRZ ;  /* 0x00000000001c7805 */ /* 0x000fe4000001ff00 */
[----:B------:R-:W-:Y:S07]  /*6670*/  CS2R R36, SRZ ;  /* 0x0000000000247805 */ /* 0x000fee000001ff00 */
[----:B------:R-:W-:Y:S05]  /*6680*/  @P1 BRA `(.L_x_89) ;  /* 0x00000000000c1947 */ /* 0x000fea0003800000 */
[----:B------:R-:W-:Y:S04]  /*6690*/  SHF.L.U32 R3, R48, 0x1f, RZ ;  /* 0x0000001f30037819 */ /* 0x000fe800000006ff */
[----:B------:R-:W1:Y:S02]  /*66a0*/  SYNCS.PHASECHK.TRANS64.TRYWAIT P1, [UR49+0x80], R3 ;  /* 0x00008003ff0075a7 */ /* 0x000e640008021131 */
[----:B-1----:R-:W-:Y:S05]  /*66b0*/  @!P1 BRA `(.L_x_90) ;  /* 0x0000002c00d09947 */ /* 0x002fea0003800000 */
.L_x_89:
[----:B------:R-:W-:Y:S05]  /*66c0*/  BSYNC B0 ;  /* 0x0000000000007941 */ /* 0x000fea0003800000 */
.L_x_88:
[----:B------:R-:W-:Y:S01]  /*66d0*/  ISETP.NE.AND P1, PT, R74, RZ, PT ;  /* 0x000000ff4a00720c */ /* 0x000fe20003f25270 */
[----:B------:R-:W-:Y:S11]  /*66e0*/  HFMA2 R71, -RZ, RZ, 0, 5.9604644775390625e-08 ;  /* 0x00000001ff477431 */ /* 0x000ff600000001ff */
[----:B------:R-:W-:Y:S01]  /*66f0*/  @!UPT UIADD3 URZ, UPT, UPT, URZ, URZ, URZ ;  /* 0x000000fffffff290 */ /* 0x000fe2000fffe0ff */
[----:B------:R-:W-:Y:S05]  /*6700*/  @P1 WARPSYNC.ALL ;  /* 0x0000000000001948 */ /* 0x000fea0003800000 */
[----:B------:R2:W3:Y:S04]  /*6710*/  @P1 LDSM.16.M88.4 R28, [R72+UR49+0x200] ;  /* 0x00020031481c183b */ /* 0x0004e80008000200 */
[----:B------:R2:W1:Y:S02]  /*6720*/  @P1 LDSM.16.M88.4 R36, [R68+0x200] ;  /* 0x000200004424183b */ /* 0x0004640000000200 */
.L_x_87:
[----:B------:R-:W-:Y:S05]  /*6730*/  BSYNC B1 ;  /* 0x0000000000017941 */ /* 0x000fea0003800000 */
.L_x_86:
[----:B-1----:R-:W-:Y:S04]  /*6740*/  SHF.R.U32.HI R2, RZ, 0x15, R25 ;  /* 0x00000015ff027819 */ /* 0x002fe80000011619 */
[----:B------:R-:W-:Y:S01]  /*6750*/  LOP3.LUT P1, RZ, R2, 0x3, R52, 0x48, !PT ;  /* 0x0000000302ff7812 */ /* 0x000fe20007824834 */
[----:B------:R-:W-:Y:S01]  /*6760*/  @!UPT UIADD3 URZ, UPT, UPT, URZ, URZ, URZ ;  /* 0x000000fffffff290 */ /* 0x000fe2000fffe0ff */
[----:B----4-:R-:W-:Y:S11]  /*6770*/  @P0 BRA `(.L_x_91) ;  /* 0x0000000000080947 */ /* 0x010ff60003800000 */
[----:B------:R-:W1:Y:S02]  /*6780*/  SYNCS.PHASECHK.TRANS64.TRYWAIT P0, [R70+URZ+0xe0], R0 ;  /* 0x0000e000460075a7 */ /* 0x000e6400080011ff */
[----:B-1----:R-:W-:Y:S05]  /*6790*/  @!P0 BRA `(.L_x_92) ;  /* 0x0000002c00b08947 */ /* 0x002fea0003800000 */
.L_x_91:
[----:B------:R-:W-:Y:S05]  /*67a0*/  @!P1 BRA `(.L_x_93) ;  /* 0x0000000000409947 */ /* 0x000fea0003800000 */
[----:B------:R-:W4:Y:S01]  /*67b0*/  LDCU.64 UR8, c[0x4][0x70] ;  /* 0x01000e00ff0877ac */ /* 0x000f220008000a00 */
[----:B------:R-:W-:Y:S01]  /*67c0*/  MOV R3, 0x0 ;  /* 0x0000000000037802 */ /* 0x000fe20000000f00 */
[----:B------:R-:W-:Y:S02]  /*67d0*/  HFMA2 R12, -RZ, RZ, 0, 5.9604644775390625e-08 ;  /* 0x00000001ff0c7431 */ /* 0x000fe400000001ff */
[----:B------:R-:W-:Y:S02]  /*67e0*/  IMAD.MOV.U32 R8, RZ, RZ, 0x192 ;  /* 0x00000192ff087424 */ /* 0x000fe400078e00ff */
[----:B------:R-:W-:Y:S01]  /*67f0*/  IMAD.MOV.U32 R13, RZ, RZ, RZ ;  /* 0x000000ffff0d7224 */ /* 0x000fe200078e00ff */
[----:B------:R-:W5:Y:S01]  /*6800*/  LDCU.64 UR6, c[0x4][0x78] ;  /* 0x01000f00ff0677ac */ /* 0x000f620008000a00 */
[----:B------:R-:W1:Y:S01]  /*6810*/  LDC.64 R2, c[0x4][R3] ;  /* 0x0100000003027b82 */ /* 0x000e620000000a00 */
[----:B------:R-:W2:Y:S01]  /*6820*/  LDCU.64 UR4, c[0x4][0x10] ;  /* 0x01000200ff0477ac */ /* 0x000ea20008000a00 */
[----:B----4-:R-:W-:Y:S01]  /*6830*/  MOV R5, UR9 ;  /* 0x0000000900057c02 */ /* 0x010fe20008000f00 */
[----:B------:R-:W-:Y:S01]  /*6840*/  IMAD.U32 R4, RZ, RZ, UR8 ;  /* 0x00000008ff047e24 */ /* 0x000fe2000f8e00ff */
[----:B-----5:R-:W-:Y:S01]  /*6850*/  MOV R7, UR7 ;  /* 0x0000000700077c02 */ /* 0x020fe20008000f00 */
[----:B------:R-:W-:Y:S01]  /*6860*/  IMAD.U32 R6, RZ, RZ, UR6 ;  /* 0x00000006ff067e24 */ /* 0x000fe2000f8e00ff */
[----:B--2---:R-:W-:Y:S01]  /*6870*/  MOV R11, UR5 ;  /* 0x00000005000b7c02 */ /* 0x004fe20008000f00 */
[----:B------:R-:W-:Y:S02]  /*6880*/  IMAD.U32 R10, RZ, RZ, UR4 ;  /* 0x00000004ff0a7e24 */ /* 0x000fe4000f8e00ff */
[----:B------:R-:W-:Y:S07]  /*6890*/  LEPC R20, `(.L_x_93) ;  /* 0x000000001014794e */ /* 0x000fee0000000000 */
[----:B-1-3--:R-:W-:Y:S05]  /*68a0*/  CALL.ABS.NOINC R2 ;  /* 0x0000000002007343 */ /* 0x00afea0003c00000 */
.L_x_93:
[C---:B---3--:R-:W-:Y:S01]  /*68b0*/  SHF.L.U32 R20, R28.reuse, 0x10, RZ ;  /* 0x000000101c147819 */ /* 0x048fe200000006ff */
[----:B------:R-:W-:Y:S05]  /*68c0*/  WARPSYNC.ALL ;  /* 0x0000000000007948 */ /* 0x000fea0003800000 */
[----:B------:R-:W-:Y:S01]  /*68d0*/  R2UR UR4, R25 ;  /* 0x00000000190472ca */ /* 0x000fe200000e0000 */
[----:B------:R-:W-:Y:S01]  /*68e0*/  BSSY.RECONVERGENT B0, `(.L_x_94) ;  /* 0x0000051000007945 */ /* 0x000fe20003800200 */
[----:B------:R-:W-:Y:S02]  /*68f0*/  LOP3.LUT R21, R28, 0xffff0000, RZ, 0xc0, !PT ;  /* 0xffff00001c157812 */ /* 0x000fe400078ec0ff */
[C---:B------:R-:W-:Y:S02]  /*6900*/  SHF.L.U32 R26, R29.reuse, 0x10, RZ ;  /* 0x000000101d1a7819 */ /* 0x040fe400000006ff */
[----:B------:R-:W-:Y:S07]  /*6910*/  ISETP.NE.AND P0, PT, R50, RZ, PT ;  /* 0x000000ff3200720c */ /* 0x000fee0003f05270 */
[----:B------:R-:W1:Y:S02]  /*6920*/  LDTM.16dp256bit.x4 R4, tmem[UR4] ;  /* 0x00000004000479ee */ /* 0x000e640008120000 */
[C---:B-1----:R-:W-:Y:S01]  /*6930*/  FMUL R0, R24.reuse, R4 ;  /* 0x0000000418007220 */ /* 0x042fe20000400000 */
[C---:B------:R-:W-:Y:S01]  /*6940*/  FMUL R4, R24.reuse, R8 ;  /* 0x0000000818047220 */ /* 0x040fe20000400000 */
[C---:B------:R-:W-:Y:S01]  /*6950*/  FMUL R8, R24.reuse, R12 ;  /* 0x0000000c18087220 */ /* 0x040fe20000400000 */
[C---:B------:R-:W-:Y:S01]  /*6960*/  FMUL R2, R24.reuse, R5 ;  /* 0x0000000518027220 */ /* 0x040fe20000400000 */
[C---:B------:R-:W-:Y:S01]  /*6970*/  FMUL R12, R24.reuse, R16 ;  /* 0x00000010180c7220 */ /* 0x040fe20000400000 */
[----:B------:R-:W-:Y:S01]  /*6980*/  LOP3.LUT R16, R29, 0xffff0000, RZ, 0xc0, !PT ;  /* 0xffff00001d107812 */ /* 0x000fe200078ec0ff */
[C---:B------:R-:W-:Y:S01]  /*6990*/  FMUL R3, R24.reuse, R6 ;  /* 0x0000000618037220 */ /* 0x040fe20000400000 */
[C---:B------:R-:W-:Y:S01]  /*69a0*/  FMUL R7, R24.reuse, R7 ;  /* 0x0000000718077220 */ /* 0x040fe20000400000 */
[C---:B------:R-:W-:Y:S01]  /*69b0*/  FFMA R0, R27.reuse, R20, R0 ;  /* 0x000000141b007223 */ /* 0x040fe20000000000 */
[C---:B------:R-:W-:Y:S01]  /*69c0*/  FFMA R2, R27.reuse, R21, R2 ;  /* 0x000000151b027223 */ /* 0x040fe20000000002 */
[C---:B------:R-:W-:Y:S01]  /*69d0*/  FMUL R5, R24.reuse, R9 ;  /* 0x0000000918057220 */ /* 0x040fe20000400000 */
[C---:B------:R-:W-:Y:S01]  /*69e0*/  FFMA R3, R27.reuse, R26, R3 ;  /* 0x0000001a1b037223 */ /* 0x040fe20000000003 */
[----:B------:R-:W-:Y:S01]  /*69f0*/  FMUL R9, R24, R13 ;  /* 0x0000000d18097220 */ /* 0x000fe20000400000 */
[----:B------:R-:W-:Y:S01]  /*6a00*/  FFMA R7, R27, R16, R7 ;  /* 0x000000101b077223 */ /* 0x000fe20000000007 */
[----:B------:R-:W-:Y:S01]  /*6a10*/  LOP3.LUT R16, R30, 0xffff0000, RZ, 0xc0, !PT ;  /* 0xffff00001e107812 */ /* 0x000fe200078ec0ff */
[----:B------:R-:W-:Y:S01]  /*6a20*/  FMUL R6, R24, R10 ;  /* 0x0000000a18067220 */ /* 0x000fe20000400000 */
[----:B------:R-:W-:Y:S01]  /*6a30*/  F2FP.BF16.F32.PACK_AB R32, R2, R0 ;  /* 0x000000000220723e */ /* 0x000fe200000010ff */
[----:B------:R-:W-:Y:S01]  /*6a40*/  FMUL R13, R24, R17 ;  /* 0x00000011180d7220 */ /* 0x000fe20000400000 */
[----:B------:R-:W-:Y:S01]  /*6a50*/  SHF.L.U32 R17, R30, 0x10, RZ ;  /* 0x000000101e117819 */ /* 0x000fe200000006ff */
[C---:B------:R-:W-:Y:S01]  /*6a60*/  FMUL R10, R24.reuse, R14 ;  /* 0x0000000e180a7220 */ /* 0x040fe20000400000 */
[C---:B------:R-:W-:Y:S01]  /*6a70*/  LOP3.LUT R0, R31.reuse, 0xffff0000, RZ, 0xc0, !PT ;  /* 0xffff00001f007812 */ /* 0x040fe200078ec0ff */
[----:B------:R-:W-:Y:S01]  /*6a80*/  FMUL R14, R24, R18 ;  /* 0x00000012180e7220 */ /* 0x000fe20000400000 */
[----:B------:R-:W-:Y:S01]  /*6a90*/  SHF.L.U32 R18, R31, 0x10, RZ ;  /* 0x000000101f127819 */ /* 0x000fe200000006ff */
[----:B------:R-:W-:Y:S01]  /*6aa0*/  FFMA R4, R27, R17, R4 ;  /* 0x000000111b047223 */ /* 0x000fe20000000004 */
[----:B------:R-:W-:Y:S01]  /*6ab0*/  F2FP.BF16.F32.PACK_AB R33, R7, R3 ;  /* 0x000000030721723e */ /* 0x000fe200000010ff */
[C---:B------:R-:W-:Y:S01]  /*6ac0*/  FFMA R5, R27.reuse, R16, R5 ;  /* 0x000000101b057223 */ /* 0x040fe20000000005 */
[----:B------:R-:W-:Y:S01]  /*6ad0*/  SHF.L.U32 R2, R36, 0x10, RZ ;  /* 0x0000001024027819 */ /* 0x000fe200000006ff */
[----:B------:R-:W-:Y:S01]  /*6ae0*/  FMUL R11, R24, R11 ;  /* 0x0000000b180b7220 */ /* 0x000fe20000400000 */
[----:B------:R-:W-:Y:S01]  /*6af0*/  LOP3.LUT R3, R36, 0xffff0000, RZ, 0xc0, !PT ;  /* 0xffff000024037812 */ /* 0x000fe200078ec0ff */
[----:B------:R-:W-:Y:S01]  /*6b00*/  FFMA R6, R27, R18, R6 ;  /* 0x000000121b067223 */ /* 0x000fe20000000006 */
[----:B------:R-:W-:Y:S01]  /*6b10*/  SHF.L.U32 R7, R37, 0x10, RZ ;  /* 0x0000001025077819 */ /* 0x000fe200000006ff */
[----:B------:R-:W-:Y:S01]  /*6b20*/  FFMA R11, R27, R0, R11 ;  /* 0x000000001b0b7223 */ /* 0x000fe2000000000b */
[----:B------:R-:W-:Y:S01]  /*6b30*/  LOP3.LUT R0, R37, 0xffff0000, RZ, 0xc0, !PT ;  /* 0xffff000025007812 */ /* 0x000fe200078ec0ff */
[C---:B------:R-:W-:Y:S01]  /*6b40*/  FFMA R8, R27.reuse, R2, R8 ;  /* 0x000000021b087223 */ /* 0x040fe20000000008 */
[C---:B------:R-:W-:Y:S01]  /*6b50*/  FFMA R9, R27.reuse, R3, R9 ;  /* 0x000000031b097223 */ /* 0x040fe20000000009 */
[----:B------:R-:W-:Y:S01]  /*6b60*/  FMUL R15, R24, R15 ;  /* 0x0000000f180f7220 */ /* 0x000fe20000400000 */
[C---:B------:R-:W-:Y:S01]  /*6b70*/  SHF.L.U32 R2, R38.reuse, 0x10, RZ ;  /* 0x0000001026027819 */ /* 0x040fe200000006ff */
[----:B------:R-:W-:Y:S01]  /*6b80*/  FFMA R10, R27, R7, R10 ;  /* 0x000000071b0a7223 */ /* 0x000fe2000000000a */
[----:B------:R-:W-:Y:S01]  /*6b90*/  F2FP.BF16.F32.PACK_AB R34, R5, R4 ;  /* 0x000000040522723e */ /* 0x000fe200000010ff */
[----:B------:R-:W-:Y:S01]  /*6ba0*/  FFMA R15, R27, R0, R15 ;  /* 0x000000001b0f7223 */ /* 0x000fe2000000000f */
[----:B------:R-:W-:Y:S01]  /*6bb0*/  LOP3.LUT R3, R38, 0xffff0000, RZ, 0xc0, !PT ;  /* 0xffff000026037812 */ /* 0x000fe200078ec0ff */
[----:B------:R-:W-:Y:S01]  /*6bc0*/  FMUL R19, R24, R19 ;  /* 0x0000001318137220 */ /* 0x000fe20000400000 */
[----:B------:R-:W-:Y:S01]  /*6bd0*/  SHF.L.U32 R4, R39, 0x10, RZ ;  /* 0x0000001027047819 */ /* 0x000fe200000006ff */
[----:B------:R-:W-:Y:S01]  /*6be0*/  FFMA R12, R27, R2, R12 ;  /* 0x000000021b0c7223 */ /* 0x000fe2000000000c */
[----:B------:R-:W-:Y:S01]  /*6bf0*/  LOP3.LUT R5, R39, 0xffff0000, RZ, 0xc0, !PT ;  /* 0xffff000027057812 */ /* 0x000fe200078ec0ff */
[----:B------:R-:W-:Y:S01]  /*6c00*/  FFMA R13, R27, R3, R13 ;  /* 0x000000031b0d7223 */ /* 0x000fe2000000000d */
[----:B------:R-:W-:Y:S01]  /*6c10*/  F2FP.BF16.F32.PACK_AB R35, R11, R6 ;  /* 0x000000060b23723e */ /* 0x000fe200000010ff */
[----:B------:R-:W-:Y:S01]  /*6c20*/  FFMA R14, R27, R4, R14 ;  /* 0x000000041b0e7223 */ /* 0x000fe2000000000e */
[----:B------:R-:W-:Y:S01]  /*6c30*/  F2FP.BF16.F32.PACK_AB R8, R9, R8 ;  /* 0x000000080908723e */ /* 0x000fe200000010ff */
[----:B------:R-:W-:Y:S01]  /*6c40*/  FFMA R19, R27, R5, R19 ;  /* 0x000000051b137223 */ /* 0x000fe20000000013 */
[----:B------:R-:W-:Y:S01]  /*6c50*/  F2FP.BF16.F32.PACK_AB R9, R15, R10 ;  /* 0x0000000a0f09723e */ /* 0x000fe200000010ff */
[----:B------:R1:W-:Y:S01]  /*6c60*/  STSM.16.M88.4 [R69+0x200], R32 ;  /* 0x0002002045007844 */ /* 0x0003e20000000200 */
[----:B------:R-:W-:Y:S02]  /*6c70*/  F2FP.BF16.F32.PACK_AB R10, R13, R12 ;  /* 0x0000000c0d0a723e */ /* 0x000fe400000010ff */
[----:B------:R-:W-:Y:S05]  /*6c80*/  F2FP.BF16.F32.PACK_AB R11, R19, R14 ;  /* 0x0000000e130b723e */ /* 0x000fea00000010ff */
[----:B------:R1:W-:Y:S01]  /*6c90*/  STSM.16.M88.4 [R68+0x200], R8 ;  /* 0x0002000844007844 */ /* 0x0003e20000000200 */
[----:B------:R-:W-:Y:S01]  /*6ca0*/  @!PT LDS RZ, [RZ] ;  /* 0x00000000fffff984 */ /* 0x000fe20000000800 */
[----:B------:R-:W-:Y:S01]  /*6cb0*/  @!PT LDS RZ, [RZ] ;  /* 0x00000000fffff984 */ /* 0x000fe20000000800 */
[----:B------:R-:W-:Y:S01]  /*6cc0*/  @!PT LDS RZ, [RZ] ;  /* 0x00000000fffff984 */ /* 0x000fe20000000800 */
[----:B------:R-:W-:Y:S01]  /*6cd0*/  @!PT LDS RZ, [RZ] ;  /* 0x00000000fffff984 */ /* 0x000fe20000000800 */
[----:B------:R3:W-:Y:S07]  /*6ce0*/  MEMBAR.ALL.CTA ;  /* 0x0000000000007992 */ /* 0x0007ee0000008000 */
[----:B---3--:R-:W3:Y:S02]  /*6cf0*/  FENCE.VIEW.ASYNC.S ;  /* 0x00000000000073c6 */ /* 0x008ee40000000000 */
[----:B---3--:R-:W-:Y:S06]  /*6d00*/  BAR.SYNC.DEFER_BLOCKING 0x1, 0x80 ;  /* 0x0042000000007b1d */ /* 0x008fec0000010000 */
[----:B------:R-:W-:Y:S05]  /*6d10*/  @P0 BRA `(.L_x_95) ;  /* 0x0000000000340947 */ /* 0x000fea0003800000 */
[----:B------:R-:W3:Y:S01]  /*6d20*/  LDCU.64 UR6, c[0x0][0x348] ;  /* 0x00006900ff0677ac */ /* 0x000ee20008000a00 */
[----:B------:R-:W-:Y:S02]  /*6d30*/  R2UR UR42, R65 ;  /* 0x00000000412a72ca */ /* 0x000fe400000e0000 */
[----:B------:R-:W-:Y:S01]  /*6d40*/  R2UR UR43, R64 ;  /* 0x00000000402b72ca */ /* 0x000fe200000e0000 */
[----:B------:R-:W-:Y:S01]  /*6d50*/  UIADD3 UR4, UPT, UPT, UR49, 0x200, URZ ;  /* 0x0000020031047890 */ /* 0x000fe2000fffe0ff */
[----:B------:R-:W-:Y:S02]  /*6d60*/  R2UR UR44, R62 ;  /* 0x000000003e2c72ca */ /* 0x000fe400000e0000 */
[----:B------:R-:W-:Y:S03]  /*6d70*/  R2UR UR45, R63 ;  /* 0x000000003f2d72ca */ /* 0x000fe600000e0000 */
[----:B------:R-:W-:Y:S05]  /*6d80*/  IMAD.U32 R60, RZ, RZ, UR4 ;  /* 0x00000004ff3c7e24 */ /* 0x000fea000f8e00ff */
[----:B------:R-:W-:Y:S01]  /*6d90*/  R2UR UR40, R60 ;  /* 0x000000003c2872ca */ /* 0x000fe200000e0000 */
[----:B---3--:R-:W-:Y:S04]  /*6da0*/  UIADD3 UR4, UP0, UPT, UR6, 0x780, URZ ;  /* 0x0000078006047890 */ /* 0x008fe8000ff1e0ff */
[----:B------:R-:W-:Y:S09]  /*6db0*/  UIADD3.X UR5, UPT, UPT, URZ, UR7, URZ, UP0, !UPT ;  /* 0x00000007ff057290 */ /* 0x000ff200087fe4ff */
[----:B------:R3:W-:Y:S01]  /*6dc0*/  UTMASTG.5D.IM2COL [UR40], [UR4] ;  /* 0x00000028040073b5 */ /* 0x0007e20008060000 */
[----:B------:R0:W-:Y:S01]  /*6dd0*/  UTMACMDFLUSH ;  /* 0x00000000000079b7 */ /* 0x0001e20000000000 */
[----:B---3--:R-:W-:Y:S04]  /*6de0*/  DEPBAR.LE SB0, 0x1 ;  /* 0x000080400000791a */ /* 0x008fe80000000000 */
.L_x_95:
[----:B------:R-:W-:Y:S05]  /*6df0*/  BSYNC.RECONVERGENT B0 ;  /* 0x0000000000007941 */ /* 0x000fea0003800200 */
.L_x_94:
[----:B------:R-:W-:Y:S01]  /*6e00*/  BAR.SYNC.DEFER_BLOCKING 0x1, 0x80 ;  /* 0x0042000000007b1d */ /* 0x000fe20000010000 */
[----:B------:R-:W-:Y:S01]  /*6e10*/  ISETP.NE.AND P1, PT, R67, RZ, PT ;  /* 0x000000ff4300720c */ /* 0x000fe20003f25270 */
[----:B------:R-:W-:Y:S01]  /*6e20*/  UISETP.NE.AND UP0, UPT, UR53, URZ, UPT ;  /* 0x000000ff3500728c */ /* 0x000fe2000bf05270 */
[----:B------:R-:W-:Y:S11]  /*6e30*/  LEA R4, R71, UR49, 0x3 ;  /* 0x0000003147047c11 */ /* 0x000ff6000f8e18ff */
[----:B------:R-:W-:Y:S01]  /*6e40*/  @P1 SHF.L.U32 R3, R48, 0x1f, RZ ;  /* 0x0000001f30031819 */ /* 0x000fe200000006ff */
[----:B------:R-:W-:Y:S06]  /*6e50*/  BRA.U !UP0, `(.L_x_96) ;  /* 0x0000000108247547 */ /* 0x000fec000b800000 */
[----:B------:R-:W3:Y:S01]  /*6e60*/  S2R R0, SR_CgaCtaId ;  /* 0x0000000000007919 */ /* 0x000ee20000008800 */
[----:B------:R-:W-:Y:S01]  /*6e70*/  IMAD.U32 R2, RZ, RZ, UR50 ;  /* 0x00000032ff027e24 */ /* 0x000fe2000f8e00ff */
[----:B------:R-:W-:Y:S04]  /*6e80*/  UIADD3 UR4, UPT, UPT, UR50, 0x1, URZ ;  /* 0x0000000132047890 */ /* 0x000fe8000fffe0ff */
[----:B------:R-:W-:Y:S01]  /*6e90*/  @P1 LEA R2, R2, UR49, 0x3 ;  /* 0x0000003102021c11 */ /* 0x000fe2000f8e18ff */
[----:B------:R-:W-:Y:S04]  /*6ea0*/  UISETP.NE.AND UP0, UPT, UR4, 0x4, UPT ;  /* 0x000000040400788c */ /* 0x000fe8000bf05270 */
[----:B------:R-:W-:Y:S01]  /*6eb0*/  @P1 VIADD R2, R2, 0xa0 ;  /* 0x000000a002021836 */ /* 0x000fe20000000000 */
[----:B------:R-:W-:Y:S04]  /*6ec0*/  USEL UR50, UR4, URZ, UP0 ;  /* 0x000000ff04327287 */ /* 0x000fe80008000000 */
[----:B---3--:R-:W-:Y:S04]  /*6ed0*/  @P1 PRMT R0, R0, 0x654, R2 ;  /* 0x0000065400001816 */ /* 0x008fe80000000002 */
[----:B------:R3:W-:Y:S04]  /*6ee0*/  @P1 SYNCS.ARRIVE.TRANS64.RED.A1T0 RZ, [R0+URZ], RZ ;  /* 0x000000ff00ff19a7 */ /* 0x0007e800081004ff */
.L_x_96:
[----:B------:R-:W4:Y:S01]  /*6ef0*/  @P1 SYNCS.PHASECHK.TRANS64.TRYWAIT P0, [R4+URZ+0x80], R3 ;  /* 0x00008003040015a7 */ /* 0x000f2200080011ff */
[----:B------:R-:W-:Y:S01]  /*6f00*/  BSSY B1, `(.L_x_97) ;  /* 0x0000013000017945 */ /* 0x000fe20003800000 */
[----:B----4-:R-:W-:Y:S03]  /*6f10*/  @P1 SEL R73, RZ, 0x1, !P0 ;  /* 0x00000001ff491807 */ /* 0x010fe60004000000 */
[----:B------:R-:W-:Y:S05]  /*6f20*/  @!P1 BRA `(.L_x_98) ;  /* 0x0000000000409947 */ /* 0x000fea0003800000 */
[----:B------:R-:W-:Y:S01]  /*6f30*/  ISETP.NE.AND P1, PT, R74, RZ, PT ;  /* 0x000000ff4a00720c */ /* 0x000fe20003f25270 */
[----:B------:R-:W-:Y:S01]  /*6f40*/  BSSY B0, `(.L_x_99) ;  /* 0x0000009000007945 */ /* 0x000fe20003800000 */
[----:B------:R-:W-:Y:S11]  /*6f50*/  ISETP.NE.AND P0, PT, R73, RZ, PT ;  /* 0x000000ff4900720c */ /* 0x000ff60003f05270 */
[----:B------:R-:W-:Y:S05]  /*6f60*/  @P1 IMAD R3, R71, 0x1000, R72 ;  /* 0x0000100047031824 */ /* 0x000fea00078e0248 */
[----:B------:R-:W-:Y:S05]  /*6f70*/  @P1 IADD3 R2, PT, PT, R3, UR49, RZ ;  /* 0x0000003103021c10 */ /* 0x000fea000fffe0ff */
[----:B------:R-:W-:Y:S01]  /*6f80*/  @P1 IMAD.IADD R2, R61, 0x1, R2 ;  /* 0x000000013d021824 */ /* 0x000fe200078e0202 */
[----:B------:R-:W-:Y:S06]  /*6f90*/  @P0 BRA `(.L_x_100) ;  /* 0x00000000000c0947 */ /* 0x000fec0003800000 */
[----:B---3--:R-:W-:Y:S04]  /*6fa0*/  SHF.L.U32 R0, R48, 0x1f, RZ ;  /* 0x0000001f30007819 */ /* 0x008fe800000006ff */
[----:B------:R-:W3:Y:S02]  /*6fb0*/  SYNCS.PHASECHK.TRANS64.TRYWAIT P0, [R4+URZ+0x80], R0 ;  /* 0x00008000040075a7 */ /* 0x000ee400080011ff */
[----:B---3--:R-:W-:Y:S05]  /*6fc0*/  @!P0 BRA `(.L_x_101) ;  /* 0x0000002400b88947 */ /* 0x008fea0003800000 */
.L_x_100:
[----:B------:R-:W-:Y:S05]  /*6fd0*/  BSYNC B0 ;  /* 0x0000000000007941 */ /* 0x000fea0003800000 */
.L_x_99:
[----:B------:R-:W-:Y:S02]  /*6fe0*/  ISETP.NE.AND P0, PT, R74, RZ, PT ;  /* 0x000000ff4a00720c */ /* 0x000fe40003f05270 */
[----:B------:R-:W-:Y:S11]  /*6ff0*/  IADD3 R71, PT, PT, R71, 0x1, RZ ;  /* 0x0000000147477810 */ /* 0x000ff60007ffe0ff */
[----:B------:R-:W-:Y:S05]  /*7000*/  @P0 WARPSYNC.ALL ;  /* 0x0000000000000948 */ /* 0x000fea0003800000 */
[----:B------:R4:W1:Y:S04]  /*7010*/  @P0 LDSM.16.M88.4 R28, [R3+UR49+0x200] ;  /* 0x00020031031c083b */ /* 0x0008680008000200 */
[----:B------:R4:W1:Y:S02]  /*7020*/  @P0 LDSM.16.M88.4 R36, [R2+0x200] ;  /* 0x000200000224083b */ /* 0x0008640000000200 */
.L_x_98:
[----:B------:R-:W-:Y:S05]  /*7030*/  BSYNC B1 ;  /* 0x0000000000017941 */ /* 0x000fea0003800000 */
.L_x_97:
[----:B---3--:R-:W-:Y:S05]  /*7040*/  VIADD R0, R25, 0x20 ;  /* 0x0000002019007836 */ /* 0x008fea0000000000 */
[----:B------:R-:W-:Y:S04]  /*7050*/  SHF.R.U32.HI R0, RZ, 0x15, R0 ;  /* 0x00000015ff007819 */ /* 0x000fe80000011600 */
[----:B------:R-:W-:Y:S11]  /*7060*/  LOP3.LUT P0, RZ, R0, 0x3, R52, 0x48, !PT ;  /* 0x0000000300ff7812 */ /* 0x000ff60007804834 */
[----:B------:R-:W-:Y:S02]  /*7070*/  @!UPT UIADD3 URZ, UPT, UPT, URZ, URZ, URZ ;  /* 0x000000fffffff290 */ /* 0x000fe4000fffe0ff */
[----:B------:R-:W-:Y:S05]  /*7080*/  @!P0 BRA `(.L_x_102) ;  /* 0x0000000000408947 */ /* 0x000fea0003800000 */
[----:B------:R-:W3:Y:S01]  /*7090*/  LDCU.64 UR8, c[0x4][0x70] ;  /* 0x01000e00ff0877ac */ /* 0x000ee20008000a00 */
[----:B----4-:R-:W-:Y:S01]  /*70a0*/  MOV R3, 0x0 ;  /* 0x0000000000037802 */ /* 0x010fe20000000f00 */
[----:B------:R-:W-:Y:S02]  /*70b0*/  HFMA2 R12, -RZ, RZ, 0, 5.9604644775390625e-08 ;  /* 0x00000001ff0c7431 */ /* 0x000fe400000001ff */
[----:B-1----:R-:W-:Y:S02]  /*70c0*/  IMAD.MOV.U32 R8, RZ, RZ, 0x192 ;  /* 0x00000192ff087424 */ /* 0x002fe400078e00ff */
[----:B------:R-:W-:Y:S01]  /*70d0*/  IMAD.MOV.U32 R13, RZ, RZ, RZ ;  /* 0x000000ffff0d7224 */ /* 0x000fe200078e00ff */
[----:B------:R-:W1:Y:S01]  /*70e0*/  LDCU.64 UR6, c[0x4][0x78] ;  /* 0x01000f00ff0677ac */ /* 0x000e620008000a00 */
[----:B------:R-:W4:Y:S01]  /*70f0*/  LDC.64 R2, c[0x4][R3] ;  /* 0x0100000003027b82 */ /* 0x000f220000000a00 */
[----:B------:R-:W5:Y:S01]  /*7100*/  LDCU.64 UR4, c[0x4][0x10] ;  /* 0x01000200ff0477ac */ /* 0x000f620008000a00 */
[----:B---3--:R-:W-:Y:S01]  /*7110*/  MOV R5, UR9 ;  /* 0x0000000900057c02 */ /* 0x008fe20008000f00 */
[----:B------:R-:W-:Y:S01]  /*7120*/  IMAD.U32 R4, RZ, RZ, UR8 ;  /* 0x00000008ff047e24 */ /* 0x000fe2000f8e00ff */
[----:B-1----:R-:W-:Y:S01]  /*7130*/  MOV R7, UR7 ;  /* 0x0000000700077c02 */ /* 0x002fe20008000f00 */
[----:B------:R-:W-:Y:S01]  /*7140*/  IMAD.U32 R6, RZ, RZ, UR6 ;  /* 0x00000006ff067e24 */ /* 0x000fe2000f8e00ff */
[----:B-----5:R-:W-:Y:S01]  /*7150*/  MOV R11, UR5 ;  /* 0x00000005000b7c02 */ /* 0x020fe20008000f00 */
[----:B------:R-:W-:Y:S02]  /*7160*/  IMAD.U32 R10, RZ, RZ, UR4 ;  /* 0x00000004ff0a7e24 */ /* 0x000fe4000f8e00ff */
[----:B------:R-:W-:Y:S07]  /*7170*/  LEPC R20, `(.L_x_102) ;  /* 0x000000001014794e */ /* 0x000fee0000000000 */
[----:B--2-4-:R-:W-:Y:S05]  /*7180*/  CALL.ABS.NOINC R2 ;  /* 0x0000000002007343 */ /* 0x014fea0003c00000 */
.L_x_102:
[----:B-1--4-:R-:W-:Y:S01]  /*7190*/  SHF.L.U32 R3, R28, 0x10, RZ ;  /* 0x000000101c037819 */ /* 0x012fe200000006ff */
[----:B------:R-:W-:Y:S05]  /*71a0*/  WARPSYNC.ALL ;  /* 0x0000000000007948 */ /* 0x000fea0003800000 */
[----:B------:R-:W-:Y:S01]  /*71b0*/  R2UR UR4, R25 ;  /* 0x00000000190472ca */ /* 0x000fe200000e0000 */
[----:B------:R-:W1:Y:S01]  /*71c0*/  S2R R75, SR_CgaCtaId ;  /* 0x00000000004b7919 */ /* 0x000e620000008800 */
[C---:B------:R-:W-:Y:S01]  /*71d0*/  SHF.L.U32 R20, R29.reuse, 0x10, RZ ;  /* 0x000000101d147819 */ /* 0x040fe200000006ff */
[----:B------:R-:W-:Y:S01]  /*71e0*/  BSSY.RECONVERGENT B0, `(.L_x_103) ;  /* 0x0000056000007945 */ /* 0x000fe20003800200 */
[----:B------:R-:W-:Y:S02]  /*71f0*/  LOP3.LUT R21, R29, 0xffff0000, RZ, 0xc0, !PT ;  /* 0xffff00001d157812 */ /* 0x000fe400078ec0ff */
[----:B------:R-:W-:Y:S02]  /*7200*/  ISETP.NE.AND P6, PT, R67, RZ, PT ;  /* 0x000000ff4300720c */ /* 0x000fe40003fc5270 */
[----:B------:R-:W-:Y:S05]  /*7210*/  ISETP.NE.AND P0, PT, R50, RZ, PT ;  /* 0x000000ff3200720c */ /* 0x000fea0003f05270 */
[----:B------:R-:W3:Y:S02]  /*7220*/  LDTM.16dp256bit.x4 R4, tmem[UR4+0x20] ;  /* 0x00002004000479ee */ /* 0x000ee40008120000 */
[----:B---3--:R-:W-:Y:S01]  /*7230*/  FMUL R0, R24, R4 ;  /* 0x0000000418007220 */ /* 0x008fe20000400000 */
[----:B------:R-:W-:Y:S01]  /*7240*/  LOP3.LUT R4, R28, 0xffff0000, RZ, 0xc0, !PT ;  /* 0xffff00001c047812 */ /* 0x000fe200078ec0ff */
[C---:B------:R-:W-:Y:S01]  /*7250*/  FMUL R2, R24.reuse, R5 ;  /* 0x0000000518027220 */ /* 0x040fe20000400000 */
[C---:B------:R-:W-:Y:S01]  /*7260*/  FMUL R7, R24.reuse, R7 ;  /* 0x0000000718077220 */ /* 0x040fe20000400000 */
[C---:B------:R-:W-:Y:S01]  /*7270*/  FFMA R0, R27.reuse, R3, R0 ;  /* 0x000000031b007223 */ /* 0x040fe20000000000 */
[C---:B------:R-:W-:Y:S01]  /*7280*/  FMUL R3, R24.reuse, R6 ;  /* 0x0000000618037220 */ /* 0x040fe20000400000 */
[C---:B------:R-:W-:Y:S01]  /*7290*/  FFMA R2, R27.reuse, R4, R2 ;  /* 0x000000041b027223 */ /* 0x040fe20000000002 */
[C---:B------:R-:W-:Y:S01]  /*72a0*/  FMUL R4, R24.reuse, R8 ;  /* 0x0000000818047220 */ /* 0x040fe20000400000 */
[----:B------:R-:W-:Y:S01]  /*72b0*/  FMUL R8, R24, R12 ;  /* 0x0000000c18087220 */ /* 0x000fe20000400000 */
[C---:B------:R-:W-:Y:S01]  /*72c0*/  FFMA R3, R27.reuse, R20, R3 ;  /* 0x000000141b037223 */ /* 0x040fe20000000003 */
[----:B------:R-:W-:Y:S01]  /*72d0*/  FFMA R7, R27, R21, R7 ;  /* 0x000000151b077223 */ /* 0x000fe20000000007 */
[----:B------:R-:W-:Y:S01]  /*72e0*/  F2FP.BF16.F32.PACK_AB R32, R2, R0 ;  /* 0x000000000220723e */ /* 0x000fe200000010ff */
[----:B------:R-:W-:Y:S01]  /*72f0*/  FMUL R12, R24, R16 ;  /* 0x00000010180c7220 */ /* 0x000fe20000400000 */
[----:B------:R-:W-:Y:S01]  /*7300*/  SHF.L.U32 R16, R30, 0x10, RZ ;  /* 0x000000101e107819 */ /* 0x000fe200000006ff */
[----:B------:R-:W-:Y:S01]  /*7310*/  FMUL R5, R24, R9 ;  /* 0x0000000918057220 */ /* 0x000fe20000400000 */
[----:B------:R-:W-:Y:S01]  /*7320*/  LOP3.LUT R0, R30, 0xffff0000, RZ, 0xc0, !PT ;  /* 0xffff00001e007812 */ /* 0x000fe200078ec0ff */
[C---:B------:R-:W-:Y:S01]  /*7330*/  FMUL R6, R24.reuse, R10 ;  /* 0x0000000a18067220 */ /* 0x040fe20000400000 */
[----:B------:R-:W-:Y:S01]  /*7340*/  SHF.L.U32 R2, R31, 0x10, RZ ;  /* 0x000000101f027819 */ /* 0x000fe200000006ff */
[----:B------:R-:W-:Y:S01]  /*7350*/  FFMA R4, R27, R16, R4 ;  /* 0x000000101b047223 */ /* 0x000fe20000000004 */
[----:B------:R-:W-:Y:S01]  /*7360*/  F2FP.BF16.F32.PACK_AB R33, R7, R3 ;  /* 0x000000030721723e */ /* 0x000fe200000010ff */
[----:B------:R-:W-:Y:S01]  /*7370*/  FFMA R5, R27, R0, R5 ;  /* 0x000000001b057223 */ /* 0x000fe20000000005 */
[----:B------:R-:W-:Y:S01]  /*7380*/  LOP3.LUT R3, R31, 0xffff0000, RZ, 0xc0, !PT ;  /* 0xffff00001f037812 */ /* 0x000fe200078ec0ff */
[----:B------:R-:W-:Y:S01]  /*7390*/  FMUL R11, R24, R11 ;  /* 0x0000000b180b7220 */ /* 0x000fe20000400000 */
[C---:B------:R-:W-:Y:S01]  /*73a0*/  SHF.L.U32 R0, R36.reuse, 0x10, RZ ;  /* 0x0000001024007819 */ /* 0x040fe200000006ff */
[C---:B------:R-:W-:Y:S01]  /*73b0*/  FFMA R6, R27.reuse, R2, R6 ;  /* 0x000000021b067223 */ /* 0x040fe20000000006 */
[----:B------:R-:W-:Y:S01]  /*73c0*/  LOP3.LUT R2, R36, 0xffff0000, RZ, 0xc0, !PT ;  /* 0xffff000024027812 */ /* 0x000fe200078ec0ff */
[----:B------:R-:W-:Y:S01]  /*73d0*/  FFMA R11, R27, R3, R11 ;  /* 0x000000031b0b7223 */ /* 0x000fe2000000000b */
[----:B------:R-:W-:Y:S01]  /*73e0*/  SHF.L.U32 R3, R37, 0x10, RZ ;  /* 0x0000001025037819 */ /* 0x000fe200000006ff */
[C---:B------:R-:W-:Y:S01]  /*73f0*/  FMUL R9, R24.reuse, R13 ;  /* 0x0000000d18097220 */ /* 0x040fe20000400000 */
[----:B------:R-:W-:Y:S01]  /*7400*/  F2FP.BF16.F32.PACK_AB R34, R5, R4 ;  /* 0x000000040522723e */ /* 0x000fe200000010ff */
[----:B------:R-:W-:Y:S01]  /*7410*/  FMUL R10, R24, R14 ;  /* 0x0000000e180a7220 */ /* 0x000fe20000400000 */
[----:B------:R-:W-:Y:S01]  /*7420*/  SHF.L.U32 R4, R39, 0x10, RZ ;  /* 0x0000001027047819 */ /* 0x000fe200000006ff */
[----:B------:R-:W-:Y:S01]  /*7430*/  FFMA R8, R27, R0, R8 ;  /* 0x000000001b087223 */ /* 0x000fe20000000008 */
[----:B------:R-:W-:Y:S01]  /*7440*/  LOP3.LUT R0, R37, 0xffff0000, RZ, 0xc0, !PT ;  /* 0xffff000025007812 */ /* 0x000fe200078ec0ff */
[C---:B------:R-:W-:Y:S01]  /*7450*/  FFMA R9, R27.reuse, R2, R9 ;  /* 0x000000021b097223 */ /* 0x040fe20000000009 */
[C---:B------:R-:W-:Y:S01]  /*7460*/  SHF.L.U32 R2, R38.reuse, 0x10, RZ ;  /* 0x0000001026027819 */ /* 0x040fe200000006ff */
[----:B------:R-:W-:Y:S01]  /*7470*/  FFMA R10, R27, R3, R10 ;  /* 0x000000031b0a7223 */ /* 0x000fe2000000000a */
[----:B------:R-:W-:Y:S01]  /*7480*/  LOP3.LUT R3, R38, 0xffff0000, RZ, 0xc0, !PT ;  /* 0xffff000026037812 */ /* 0x000fe200078ec0ff */
[C---:B------:R-:W-:Y:S01]  /*7490*/  FMUL R15, R24.reuse, R15 ;  /* 0x0000000f180f7220 */ /* 0x040fe20000400000 */
[----:B------:R-:W-:Y:S01]  /*74a0*/  LOP3.LUT R5, R39, 0xffff0000, RZ, 0xc0, !PT ;  /* 0xffff000027057812 */ /* 0x000fe200078ec0ff */
[C---:B------:R-:W-:Y:S01]  /*74b0*/  FMUL R13, R24.reuse, R17 ;  /* 0x00000011180d7220 */ /* 0x040fe20000400000 */
[----:B------:R-:W-:Y:S01]  /*74c0*/  F2FP.BF16.F32.PACK_AB R35, R11, R6 ;  /* 0x000000060b23723e */ /* 0x000fe200000010ff */
[C---:B------:R-:W-:Y:S01]  /*74d0*/  FMUL R14, R24.reuse, R18 ;  /* 0x00000012180e7220 */ /* 0x040fe20000400000 */
[C---:B------:R-:W-:Y:S01]  /*74e0*/  FFMA R15, R27.reuse, R0, R15 ;  /* 0x000000001b0f7223 */ /* 0x040fe2000000000f */
[----:B------:R-:W-:Y:S01]  /*74f0*/  FMUL R19, R24, R19 ;  /* 0x0000001318137220 */ /* 0x000fe20000400000 */
[----:B------:R-:W-:Y:S01]  /*7500*/  FFMA R12, R27, R2, R12 ;  /* 0x000000021b0c7223 */ /* 0x000fe2000000000c */
[----:B------:R3:W-:Y:S01]  /*7510*/  STSM.16.M88.4 [R69+0x1200], R32 ;  /* 0x0012002045007844 */ /* 0x0007e20000000200 */
[----:B------:R-:W-:Y:S01]  /*7520*/  F2FP.BF16.F32.PACK_AB R8, R9, R8 ;  /* 0x000000080908723e */ /* 0x000fe200000010ff */
[----:B------:R-:W-:Y:S01]  /*7530*/  FFMA R13, R27, R3, R13 ;  /* 0x000000031b0d7223 */ /* 0x000fe2000000000d */
[----:B------:R-:W-:Y:S01]  /*7540*/  F2FP.BF16.F32.PACK_AB R9, R15, R10 ;  /* 0x0000000a0f09723e */ /* 0x000fe200000010ff */
[C---:B------:R-:W-:Y:S01]  /*7550*/  FFMA R14, R27.reuse, R4, R14 ;  /* 0x000000041b0e7223 */ /* 0x040fe2000000000e */
[----:B------:R-:W-:Y:S01]  /*7560*/  FFMA R19, R27, R5, R19 ;  /* 0x000000051b137223 */ /* 0x000fe20000000013 */
[----:B------:R-:W-:Y:S02]  /*7570*/  MOV R0, UR50 ;  /* 0x0000003200007c02 */ /* 0x000fe40008000f00 */
[----:B------:R-:W-:Y:S02]  /*7580*/  F2FP.BF16.F32.PACK_AB R10, R13, R12 ;  /* 0x0000000c0d0a723e */ /* 0x000fe400000010ff */
[----:B------:R-:W-:Y:S02]  /*7590*/  F2FP.BF16.F32.PACK_AB R11, R19, R14 ;  /* 0x0000000e130b723e */ /* 0x000fe400000010ff */
[----:B------:R-:W-:Y:S02]  /*75a0*/  @P6 LEA R0, R0, UR49, 0x3 ;  /* 0x0000003100006c11 */ /* 0x000fe4000f8e18ff */
[----:B------:R-:W-:Y:S01]  /*75b0*/  LEA R2, R71, UR49, 0x3 ;  /* 0x0000003147027c11 */ /* 0x000fe2000f8e18ff */
[----:B------:R3:W-:Y:S01]  /*75c0*/  STSM.16.M88.4 [R68+0x1200], R8 ;  /* 0x0012000844007844 */ /* 0x0007e20000000200 */
[----:B------:R-:W-:Y:S02]  /*75d0*/  @P6 IADD3 R0, PT, PT, R0, 0xa0, RZ ;  /* 0x000000a000006810 */ /* 0x000fe40007ffe0ff */
[----:B------:R-:W-:Y:S01]  /*75e0*/  @P6 SHF.L.U32 R3, R48, 0x1f, RZ ;  /* 0x0000001f30036819 */ /* 0x000fe200000006ff */
[----:B------:R-:W-:Y:S01]  /*75f0*/  @!PT LDS RZ, [RZ] ;  /* 0x00000000fffff984 */ /* 0x000fe20000000800 */
[----:B------:R-:W-:Y:S01]  /*7600*/  @!PT LDS RZ, [RZ] ;  /* 0x00000000fffff984 */ /* 0x000fe20000000800 */
[----:B------:R-:W-:Y:S01]  /*7610*/  @!PT LDS RZ, [RZ] ;  /* 0x00000000fffff984 */ /* 0x000fe20000000800 */
[----:B------:R-:W-:Y:S01]  /*7620*/  @!PT LDS RZ, [RZ] ;  /* 0x00000000fffff984 */ /* 0x000fe20000000800 */
[----:B------:R4:W-:Y:S06]  /*7630*/  MEMBAR.ALL.CTA ;  /* 0x0000000000007992 */ /* 0x0009ec0000008000 */
[----:B----4-:R-:W4:Y:S01]  /*7640*/  FENCE.VIEW.ASYNC.S ;  /* 0x00000000000073c6 */ /* 0x010f220000000000 */
[----:B-1----:R-:W-:Y:S01]  /*7650*/  @P6 PRMT R0, R75, 0x654, R0 ;  /* 0x000006544b006816 */ /* 0x002fe20000000000 */
[----:B----4-:R-:W-:Y:S06]  /*7660*/  BAR.SYNC.DEFER_BLOCKING 0x1, 0x80 ;  /* 0x0042000000007b1d */ /* 0x010fec0000010000 */
[----:B------:R-:W-:Y:S05]  /*7670*/  @P0 BRA `(.L_x_104) ;  /* 0x0000000000300947 */ /* 0x000fea0003800000 */
[----:B------:R-:W1:Y:S01]  /*7680*/  LDCU.64 UR6, c[0x0][0x348] ;  /* 0x00006900ff0677ac */ /* 0x000e620008000a00 */
[----:B------:R-:W-:Y:S02]  /*7690*/  R2UR UR10, R65 ;  /* 0x00000000410a72ca */ /* 0x000fe400000e0000 */
[----:B------:R-:W-:Y:S01]  /*76a0*/  R2UR UR11, R64 ;  /* 0x00000000400b72ca */ /* 0x000fe200000e0000 */
[----:B------:R-:W-:Y:S01]  /*76b0*/  UIADD3 UR9, UPT, UPT, UR41, 0x20, URZ ;  /* 0x0000002029097890 */ /* 0x000fe2000fffe0ff */
[----:B------:R-:W-:Y:S01]  /*76c0*/  R2UR UR12, R62 ;  /* 0x000000003e0c72ca */ /* 0x000fe200000e0000 */
[----:B------:R-:W-:Y:S01]  /*76d0*/  UIADD3 UR8, UPT, UPT, UR49, 0x1200, URZ ;  /* 0x0000120031087890 */ /* 0x000fe2000fffe0ff */
[----:B------:R-:W-:Y:S01]  /*76e0*/  R2UR UR13, R63 ;  /* 0x000000003f0d72ca */ /* 0x000fe200000e0000 */
[----:B-1----:R-:W-:Y:S04]  /*76f0*/  UIADD3 UR4, UP0, UPT, UR6, 0x780, URZ ;  /* 0x0000078006047890 */ /* 0x002fe8000ff1e0ff */
[----:B------:R-:W-:Y:S09]  /*7700*/  UIADD3.X UR5, UPT, UPT, URZ, UR7, URZ, UP0, !UPT ;  /* 0x00000007ff057290 */ /* 0x000ff200087fe4ff */
[----:B------:R1:W-:Y:S01]  /*7710*/  UTMASTG.5D.IM2COL [UR8], [UR4] ;  /* 0x00000008040073b5 */ /* 0x0003e20008060000 */
[----:B------:R0:W-:Y:S01]  /*7720*/  UTMACMDFLUSH ;  /* 0x00000000000079b7 */ /* 0x0001e20000000000 */
[----:B-1----:R-:W-:Y:S04]  /*7730*/  DEPBAR.LE SB0, 0x1 ;  /* 0x000080400000791a */ /* 0x002fe80000000000 */
.L_x_104:
[----:B------:R-:W-:Y:S05]  /*7740*/  BSYNC.RECONVERGENT B0 ;  /* 0x0000000000007941 */ /* 0x000fea0003800200 */
.L_x_103:
[----:B------:R-:W-:Y:S01]  /*7750*/  BAR.SYNC.DEFER_BLOCKING 0x1, 0x80 ;  /* 0x0042000000007b1d */ /* 0x000fe20000010000 */
[----:B------:R-:W-:Y:S04]  /*7760*/  UIADD3 UR4, UPT, UPT, UR50, 0x1, URZ ;  /* 0x0000000132047890 */ /* 0x000fe8000fffe0ff */
[----:B------:R-:W-:Y:S04]  /*7770*/  UISETP.NE.AND UP0, UPT, UR4, 0x4, UPT ;  /* 0x000000040400788c */ /* 0x000fe8000bf05270 */
[----:B------:R-:W-:Y:S01]  /*7780*/  USEL UR40, UR4, URZ, UP0 ;  /* 0x000000ff04287287 */ /* 0x000fe20008000000 */
[----:B------:R1:W-:Y:S01]  /*7790*/  @P6 SYNCS.ARRIVE.TRANS64.RED.A1T0 RZ, [R0+URZ], RZ ;  /* 0x000000ff00ff69a7 */ /* 0x0003e200081004ff */
[----:B------:R-:W-:Y:S01]  /*77a0*/  BSSY B1, `(.L_x_105) ;  /* 0x0000014000017945 */ /* 0x000fe20003800000 */
[----:B------:R-:W4:Y:S02]  /*77b0*/  @P6 SYNCS.PHASECHK.TRANS64.TRYWAIT P0, [R2+URZ+0x80], R3 ;  /* 0x00008003020065a7 */ /* 0x000f2400080011ff */
[----:B----4-:R-:W-:Y:S01]  /*77c0*/  @P6 SEL R73, RZ, 0x1, !P0 ;  /* 0x00000001ff496807 */ /* 0x010fe20004000000 */
[----:B-1----:R-:W-:Y:S06]  /*77d0*/  @!P6 BRA `(.L_x_106) ;  /* 0x000000000040e947 */ /* 0x002fec0003800000 */
[----:B------:R-:W-:Y:S01]  /*77e0*/  ISETP.NE.AND P1, PT, R74, RZ, PT ;  /* 0x000000ff4a00720c */ /* 0x000fe20003f25270 */
[----:B------:R-:W-:Y:S01]  /*77f0*/  BSSY B0, `(.L_x_107) ;  /* 0x0000009000007945 */ /* 0x000fe20003800000 */
[----:B------:R-:W-:Y:S11]  /*7800*/  ISETP.NE.AND P0, PT, R73, RZ, PT ;  /* 0x000000ff4900720c */ /* 0x000ff60003f05270 */
[----:B------:R-:W-:Y:S05]  /*7810*/  @P1 IMAD R3, R71, 0x1000, R72 ;  /* 0x0000100047031824 */ /* 0x000fea00078e0248 */
[----:B------:R-:W-:Y:S05]  /*7820*/  @P1 IADD3 R0, PT, PT, R3, UR49, RZ ;  /* 0x0000003103001c10 */ /* 0x000fea000fffe0ff */
[----:B------:R-:W-:Y:S01]  /*7830*/  @P1 IMAD.IADD R0, R61, 0x1, R0 ;  /* 0x000000013d001824 */ /* 0x000fe200078e0200 */
[----:B------:R-:W-:Y:S06]  /*7840*/  @P0 BRA `(.L_x_108) ;  /* 0x00000000000c0947 */ /* 0x000fec0003800000 */
[----:B------:R-:W-:Y:S04]  /*7850*/  SHF.L.U32 R4, R48, 0x1f, RZ ;  /* 0x0000001f30047819 */ /* 0x000fe800000006ff */
[----:B------:R-:W1:Y:S02]  /*7860*/  SYNCS.PHASECHK.TRANS64.TRYWAIT P0, [R2+URZ+0x80], R4 ;  /* 0x00008004020075a7 */ /* 0x000e6400080011ff */
[----:B-1----:R-:W-:Y:S05]  /*7870*/  @!P0 BRA `(.L_x_109) ;  /* 0x0000001c00a08947 */ /* 0x002fea0003800000 */
.L_x_108:
[----:B------:R-:W-:Y:S05]  /*7880*/  BSYNC B0 ;  /* 0x0000000000007941 */ /* 0x000fea0003800000 */
.L_x_107:
[----:B------:R-:W-:Y:S02]  /*7890*/  ISETP.NE.AND P0, PT, R74, RZ, PT ;  /* 0x000000ff4a00720c */ /* 0x000fe40003f05270 */
[----:B------:R-:W-:Y:S11]  /*78a0*/  IADD3 R71, PT, PT, R71, 0x1, RZ ;  /* 0x0000000147477810 */ /* 0x000ff60007ffe0ff */
[----:B------:R-:W-:Y:S05]  /*78b0*/  @P0 WARPSYNC.ALL ;  /* 0x0000000000000948 */ /* 0x000fea0003800000 */
[----:B------:R4:W1:Y:S04]  /*78c0*/  @P0 LDSM.16.M88.4 R28, [R3+UR49+0x200] ;  /* 0x00020031031c083b */ /* 0x0008680008000200 */
[----:B------:R4:W1:Y:S02]  /*78d0*/  @P0 LDSM.16.M88.4 R36, [R0+0x200] ;  /* 0x000200000024083b */ /* 0x0008640000000200 */
.L_x_106:
[----:B------:R-:W-:Y:S05]  /*78e0*/  BSYNC B1 ;  /* 0x0000000000017941 */ /* 0x000fea0003800000 */
.L_x_105:
[----:B----4-:R-:W-:Y:S05]  /*78f0*/  VIADD R0, R25, 0x40 ;  /* 0x0000004019007836 */ /* 0x010fea0000000000 */
[----:B------:R-:W-:Y:S04]  /*7900*/  SHF.R.U32.HI R0, RZ, 0x15, R0 ;  /* 0x00000015ff007819 */ /* 0x000fe80000011600 */
[----:B------:R-:W-:Y:S11]  /*7910*/  LOP3.LUT P0, RZ, R0, 0x3, R52, 0x48, !PT ;  /* 0x0000000300ff7812 */ /* 0x000ff60007804834 */
[----:B------:R-:W-:Y:S02]  /*7920*/  @!UPT UIADD3 URZ, UPT, UPT, URZ, URZ, URZ ;  /* 0x000000fffffff290 */ /* 0x000fe4000fffe0ff */
[----:B------:R-:W-:Y:S05]  /*7930*/  @!P0 BRA `(.L_x_110) ;  /* 0x0000000000408947 */ /* 0x000fea0003800000 */
[----:B------:R-:W4:Y:S01]  /*7940*/  LDCU.64 UR8, c[0x4][0x70] ;  /* 0x01000e00ff0877ac */ /* 0x000f220008000a00 */
[----:B------:R-:W-:Y:S01]  /*7950*/  MOV R3, 0x0 ;  /* 0x0000000000037802 */ /* 0x000fe20000000f00 */
[----:B------:R-:W-:Y:S02]  /*7960*/  HFMA2 R12, -RZ, RZ, 0, 5.9604644775390625e-08 ;  /* 0x00000001ff0c7431 */ /* 0x000fe400000001ff */
[----:B---3--:R-:W-:Y:S02]  /*7970*/  IMAD.MOV.U32 R8, RZ, RZ, 0x192 ;  /* 0x00000192ff087424 */ /* 0x008fe400078e00ff */
[----:B------:R-:W-:Y:S01]  /*7980*/  IMAD.MOV.U32 R13, RZ, RZ, RZ ;  /* 0x000000ffff0d7224 */ /* 0x000fe200078e00ff */
[----:B------:R-:W3:Y:S01]  /*7990*/  LDCU.64 UR6, c[0x4][0x78] ;  /* 0x01000f00ff0677ac */ /* 0x000ee20008000a00 */
[----:B-1----:R-:W1:Y:S01]  /*79a0*/  LDC.64 R2, c[0x4][R3] ;  /* 0x0100000003027b82 */ /* 0x002e620000000a00 */
[----:B------:R-:W5:Y:S01]  /*79b0*/  LDCU.64 UR4, c[0x4][0x10] ;  /* 0x01000200ff0477ac */ /* 0x000f620008000a00 */
[----:B----4-:R-:W-:Y:S01]  /*79c0*/  MOV R5, UR9 ;  /* 0x0000000900057c02 */ /* 0x010fe20008000f00 */
[----:B------:R-:W-:Y:S01]  /*79d0*/  IMAD.U32 R4, RZ, RZ, UR8 ;  /* 0x00000008ff047e24 */ /* 0x000fe2000f8e00ff */
[----:B---3--:R-:W-:Y:S01]  /*79e0*/  MOV R7, UR7 ;  /* 0x0000000700077c02 */ /* 0x008fe20008000f00 */
[----:B------:R-:W-:Y:S01]  /*79f0*/  IMAD.U32 R6, RZ, RZ, UR6 ;  /* 0x00000006ff067e24 */ /* 0x000fe2000f8e00ff */
[----:B-----5:R-:W-:Y:S01]  /*7a00*/  MOV R11, UR5 ;  /* 0x00000005000b7c02 */ /* 0x020fe20008000f00 */
[----:B------:R-:W-:Y:S02]  /*7a10*/  IMAD.U32 R10, RZ, RZ, UR4 ;  /* 0x00000004ff0a7e24 */ /* 0x000fe4000f8e00ff */
[----:B------:R-:W-:Y:S07]  /*7a20*/  LEPC R20, `(.L_x_110) ;  /* 0x000000001014794e */ /* 0x000fee0000000000 */
[----:B-12---:R-:W-:Y:S05]  /*7a30*/  CALL.ABS.NOINC R2 ;  /* 0x0000000002007343 */ /* 0x006fea0003c00000 */
.L_x_110:
[----:B-1----:R-:W-:Y:S01]  /*7a40*/  SHF.L.U32 R3, R28, 0x10, RZ ;  /* 0x000000101c037819 */ /* 0x002fe200000006ff */
[----:B------:R-:W-:Y:S05]  /*7a50*/  WARPSYNC.ALL ;  /* 0x0000000000007948 */ /* 0x000fea0003800000 */
[----:B------:R-:W-:Y:S01]  /*7a60*/  R2UR UR4, R25 ;  /* 0x00000000190472ca */ /* 0x000fe200000e0000 */
[----:B------:R-:W-:Y:S01]  /*7a70*/  BSSY.RECONVERGENT B0, `(.L_x_111) ;  /* 0x0000057000007945 */ /* 0x000fe20003800200 */
[C---:B------:R-:W-:Y:S02]  /*7a80*/  SHF.L.U32 R20, R29.reuse, 0x10, RZ ;  /* 0x000000101d147819 */ /* 0x040fe400000006ff */
[----:B------:R-:W-:Y:S02]  /*7a90*/  LOP3.LUT R21, R29, 0xffff0000, RZ, 0xc0, !PT ;  /* 0xffff00001d157812 */ /* 0x000fe400078ec0ff */
[----:B------:R-:W-:Y:S02]  /*7aa0*/  ISETP.NE.AND P6, PT, R67, RZ, PT ;  /* 0x000000ff4300720c */ /* 0x000fe40003fc5270 */
[----:B------:R-:W-:Y:S05]  /*7ab0*/  ISETP.NE.AND P0, PT, R50, RZ, PT ;  /* 0x000000ff3200720c */ /* 0x000fea0003f05270 */
[----:B---3--:R-:W1:Y:S02]  /*7ac0*/  LDTM.16dp256bit.x4 R4, tmem[UR4+0x40] ;  /* 0x00004004000479ee */ /* 0x008e640008120000 */
[----:B-1----:R-:W-:Y:S01]  /*7ad0*/  FMUL R0, R24, R4 ;  /* 0x0000000418007220 */ /* 0x002fe20000400000 */
[----:B------:R-:W-:Y:S01]  /*7ae0*/  LOP3.LUT R4, R28, 0xffff0000, RZ, 0xc0, !PT ;  /* 0xffff00001c047812 */ /* 0x000fe200078ec0ff */
[C---:B------:R-:W-:Y:S01]  /*7af0*/  FMUL R2, R24.reuse, R5 ;  /* 0x0000000518027220 */ /* 0x040fe20000400000 */
[C---:B------:R-:W-:Y:S01]  /*7b00*/  FMUL R7, R24.reuse, R7 ;  /* 0x0000000718077220 */ /* 0x040fe20000400000 */
[C---:B------:R-:W-:Y:S01]  /*7b10*/  FFMA R0, R27.reuse, R3, R0 ;  /* 0x000000031b007223 */ /* 0x040fe20000000000 */
[C---:B------:R-:W-:Y:S01]  /*7b20*/  FMUL R3, R24.reuse, R6 ;  /* 0x0000000618037220 */ /* 0x040fe20000400000 */
[C---:B------:R-:W-:Y:S01]  /*7b30*/  FFMA R2, R27.reuse, R4, R2 ;  /* 0x000000041b027223 */ /* 0x040fe20000000002 */
[C---:B------:R-:W-:Y:S01]  /*7b40*/  FMUL R4, R24.reuse, R8 ;  /* 0x0000000818047220 */ /* 0x040fe20000400000 */
[C---:B------:R-:W-:Y:S01]  /*7b50*/  FMUL R8, R24.reuse, R12 ;  /* 0x0000000c18087220 */ /* 0x040fe20000400000 */
[----:B------:R-:W-:Y:S01]  /*7b60*/  FMUL R12, R24, R16 ;  /* 0x00000010180c7220 */ /* 0x000fe20000400000 */
[----:B------:R-:W-:Y:S01]  /*7b70*/  SHF.L.U32 R16, R30, 0x10, RZ ;  /* 0x000000101e107819 */ /* 0x000fe200000006ff */
[C---:B------:R-:W-:Y:S01]  /*7b80*/  FFMA R3, R27.reuse, R20, R3 ;  /* 0x000000141b037223 */ /* 0x040fe20000000003 */
[----:B------:R-:W-:Y:S01]  /*7b90*/  F2FP.BF16.F32.PACK_AB R32, R2, R0 ;  /* 0x000000000220723e */ /* 0x000fe200000010ff */
[C---:B------:R-:W-:Y:S01]  /*7ba0*/  FFMA R7, R27.reuse, R21, R7 ;  /* 0x000000151b077223 */ /* 0x040fe20000000007 */
[----:B------:R-:W-:Y:S01]  /*7bb0*/  LOP3.LUT R0, R30, 0xffff0000, RZ, 0xc0, !PT ;  /* 0xffff00001e007812 */ /* 0x000fe200078ec0ff */
[----:B------:R-:W-:Y:S01]  /*7bc0*/  FFMA R4, R27, R16, R4 ;  /* 0x000000101b047223 */ /* 0x000fe20000000004 */
[C---:B------:R-:W-:Y:S01]  /*7bd0*/  SHF.L.U32 R2, R31.reuse, 0x10, RZ ;  /* 0x000000101f027819 */ /* 0x040fe200000006ff */
[C---:B------:R-:W-:Y:S01]  /*7be0*/  FMUL R5, R24.reuse, R9 ;  /* 0x0000000918057220 */ /* 0x040fe20000400000 */
[----:B------:R-:W-:Y:S01]  /*7bf0*/  LOP3.LUT R16, R31, 0xffff0000, RZ, 0xc0, !PT ;  /* 0xffff00001f107812 */ /* 0x000fe200078ec0ff */
[----:B------:R-:W-:Y:S01]  /*7c00*/  FMUL R6, R24, R10 ;  /* 0x0000000a18067220 */ /* 0x000fe20000400000 */
[----:B------:R-:W-:Y:S01]  /*7c10*/  F2FP.BF16.F32.PACK_AB R33, R7, R3 ;  /* 0x000000030721723e */ /* 0x000fe200000010ff */
[C---:B------:R-:W-:Y:S01]  /*7c20*/  FFMA R5, R27.reuse, R0, R5 ;  /* 0x000000001b057223 */ /* 0x040fe20000000005 */
[C---:B------:R-:W-:Y:S01]  /*7c30*/  SHF.L.U32 R0, R36.reuse, 0x10, RZ ;  /* 0x0000001024007819 */ /* 0x040fe200000006ff */
[----:B------:R-:W-:Y:S01]  /*7c40*/  FFMA R6, R27, R2, R6 ;  /* 0x000000021b067223 */ /* 0x000fe20000000006 */
[----:B------:R-:W-:Y:S01]  /*7c50*/  LOP3.LUT R2, R36, 0xffff0000, RZ, 0xc0, !PT ;  /* 0xffff000024027812 */ /* 0x000fe200078ec0ff */
[C---:B------:R-:W-:Y:S01]  /*7c60*/  FMUL R11, R24.reuse, R11 ;  /* 0x0000000b180b7220 */ /* 0x040fe20000400000 */
[----:B------:R-:W-:Y:S01]  /*7c70*/  SHF.L.U32 R3, R37, 0x10, RZ ;  /* 0x0000001025037819 */ /* 0x000fe200000006ff */
[C---:B------:R-:W-:Y:S01]  /*7c80*/  FMUL R9, R24.reuse, R13 ;  /* 0x0000000d18097220 */ /* 0x040fe20000400000 */
[----:B------:R-:W-:Y:S01]  /*7c90*/  F2FP.BF16.F32.PACK_AB R34, R5, R4 ;  /* 0x000000040522723e */ /* 0x000fe200000010ff */
[----:B------:R-:W-:Y:S01]  /*7ca0*/  FMUL R10, R24, R14 ;  /* 0x0000000e180a7220 */ /* 0x000fe20000400000 */
[----:B------:R-:W-:Y:S01]  /*7cb0*/  SHF.L.U32 R4, R39, 0x10, RZ ;  /* 0x0000001027047819 */ /* 0x000fe200000006ff */
[----:B------:R-:W-:Y:S01]  /*7cc0*/  FFMA R11, R27, R16, R11 ;  /* 0x000000101b0b7223 */ /* 0x000fe2000000000b */
[----:B------:R-:W-:Y:S01]  /*7cd0*/  LOP3.LUT R5, R39, 0xffff0000, RZ, 0xc0, !PT ;  /* 0xffff000027057812 */ /* 0x000fe200078ec0ff */
[----:B------:R-:W-:Y:S01]  /*7ce0*/  FFMA R8, R27, R0, R8 ;  /* 0x000000001b087223 */ /* 0x000fe20000000008 */
[----:B------:R-:W-:Y:S01]  /*7cf0*/  LOP3.LUT R0, R37, 0xffff0000, RZ, 0xc0, !PT ;  /* 0xffff000025007812 */ /* 0x000fe200078ec0ff */
[C---:B------:R-:W-:Y:S01]  /*7d00*/  FFMA R9, R27.reuse, R2, R9 ;  /* 0x000000021b097223 */ /* 0x040fe20000000009 */
[C---:B------:R-:W-:Y:S01]  /*7d10*/  SHF.L.U32 R2, R38.reuse, 0x10, RZ ;  /* 0x0000001026027819 */ /* 0x040fe200000006ff */
[----:B------:R-:W-:Y:S01]  /*7d20*/  FFMA R10, R27, R3, R10 ;  /* 0x000000031b0a7223 */ /* 0x000fe2000000000a */
[----:B------:R-:W-:Y:S01]  /*7d30*/  LOP3.LUT R3, R38, 0xffff0000, RZ, 0xc0, !PT ;  /* 0xffff000026037812 */ /* 0x000fe200078ec0ff */
[C---:B------:R-:W-:Y:S01]  /*7d40*/  FMUL R15, R24.reuse, R15 ;  /* 0x0000000f180f7220 */ /* 0x040fe20000400000 */
[----:B------:R-:W-:Y:S01]  /*7d50*/  F2FP.BF16.F32.PACK_AB R35, R11, R6 ;  /* 0x000000060b23723e */ /* 0x000fe200000010ff */
[C---:B------:R-:W-:Y:S01]  /*7d60*/  FMUL R13, R24.reuse, R17 ;  /* 0x00000011180d7220 */ /* 0x040fe20000400000 */
[C---:B------:R-:W-:Y:S01]  /*7d70*/  FMUL R14, R24.reuse, R18 ;  /* 0x00000012180e7220 */ /* 0x040fe20000400000 */
[----:B------:R-:W-:Y:S01]  /*7d80*/  FFMA R15, R27, R0, R15 ;  /* 0x000000001b0f7223 */ /* 0x000fe2000000000f */
[----:B------:R-:W-:Y:S01]  /*7d90*/  FMUL R19, R24, R19 ;  /* 0x0000001318137220 */ /* 0x000fe20000400000 */
[----:B------:R1:W-:Y:S01]  /*7da0*/  STSM.16.M88.4 [R69+0x2200], R32 ;  /* 0x0022002045007844 */ /* 0x0003e20000000200 */
[----:B------:R-:W-:Y:S01]  /*7db0*/  F2FP.BF16.F32.PACK_AB R8, R9, R8 ;  /* 0x000000080908723e */ /* 0x000fe200000010ff */
[----:B------:R-:W-:Y:S01]  /*7dc0*/  FFMA R12, R27, R2, R12 ;  /* 0x000000021b0c7223 */ /* 0x000fe2000000000c */
[----:B------:R-:W-:Y:S01]  /*7dd0*/  F2FP.BF16.F32.PACK_AB R9, R15, R10 ;  /* 0x0000000a0f09723e */ /* 0x000fe200000010ff */
[C---:B------:R-:W-:Y:S01]  /*7de0*/  FFMA R13, R27.reuse, R3, R13 ;  /* 0x000000031b0d7223 */ /* 0x040fe2000000000d */
        /* <DEDUP_REMOVED lines=15> */
[----:B---3--:R-:W3:Y:S01]  /*7ee0*/  FENCE.VIEW.ASYNC.S ;  /* 0x00000000000073c6 */ /* 0x008ee20000000000 */
[----:B------:R-:W-:Y:S01]  /*7ef0*/  @P6 PRMT R0, R75, 0x654, R0 ;  /* 0x000006544b006816 */ /* 0x000fe20000000000 */
[----:B---3--:R-:W-:Y:S06]  /*7f00*/  BAR.SYNC.DEFER_BLOCKING 0x1, 0x80 ;  /* 0x0042000000007b1d */ /* 0x008fec0000010000 */
[----:B------:R-:W-:Y:S05]  /*7f10*/  @P0 BRA `(.L_x_112) ;  /* 0x0000000000300947 */ /* 0x000fea0003800000 */
[----:B------:R-:W3:Y:S01]  /*7f20*/  LDCU.64 UR6, c[0x0][0x348] ;  /* 0x00006900ff0677ac */ /* 0x000ee20008000a00 */
[----:B------:R-:W-:Y:S02]  /*7f30*/  R2UR UR10, R65 ;  /* 0x00000000410a72ca */ /* 0x000fe400000e0000 */
[----:B------:R-:W-:Y:S01]  /*7f40*/  R2UR UR11, R64 ;  /* 0x00000000400b72ca */ /* 0x000fe200000e0000 */
[----:B------:R-:W-:Y:S01]  /*7f50*/  UIADD3 UR9, UPT, UPT, UR41, 0x40, URZ ;  /* 0x0000004029097890 */ /* 0x000fe2000fffe0ff */
[----:B------:R-:W-:Y:S01]  /*7f60*/  R2UR UR12, R62 ;  /* 0x000000003e0c72ca */ /* 0x000fe200000e0000 */
[----:B------:R-:W-:Y:S01]  /*7f70*/  UIADD3 UR8, UPT, UPT, UR49, 0x2200, URZ ;  /* 0x0000220031087890 */ /* 0x000fe2000fffe0ff */
[----:B------:R-:W-:Y:S01]  /*7f80*/  R2UR UR13, R63 ;  /* 0x000000003f0d72ca */ /* 0x000fe200000e0000 */
[----:B---3--:R-:W-:Y:S04]  /*7f90*/  UIADD3 UR4, UP0, UPT, UR6, 0x780, URZ ;  /* 0x0000078006047890 */ /* 0x008fe8000ff1e0ff */
[----:B------:R-:W-:Y:S09]  /*7fa0*/  UIADD3.X UR5, UPT, UPT, URZ, UR7, URZ, UP0, !UPT ;  /* 0x00000007ff057290 */ /* 0x000ff200087fe4ff */
[----:B------:R3:W-:Y:S01]  /*7fb0*/  UTMASTG.5D.IM2COL [UR8], [UR4] ;  /* 0x00000008040073b5 */ /* 0x0007e20008060000 */
[----:B------:R0:W-:Y:S01]  /*7fc0*/  UTMACMDFLUSH ;  /* 0x00000000000079b7 */ /* 0x0001e20000000000 */
[----:B---3--:R-:W-:Y:S04]  /*7fd0*/  DEPBAR.LE SB0, 0x1 ;  /* 0x000080400000791a */ /* 0x008fe80000000000 */
.L_x_112:
[----:B------:R-:W-:Y:S05]  /*7fe0*/  BSYNC.RECONVERGENT B0 ;  /* 0x0000000000007941 */ /* 0x000fea0003800200 */
.L_x_111:
        /* <DEDUP_REMOVED lines=8> */
[----:B---3--:R-:W-:Y:S06]  /*8070*/  @!P6 BRA `(.L_x_114) ;  /* 0x000000000040e947 */ /* 0x008fec0003800000 */
        /* <DEDUP_REMOVED lines=8> */
[----:B------:R-:W3:Y:S02]  /*8100*/  SYNCS.PHASECHK.TRANS64.TRYWAIT P0, [R3+URZ+0x80], R0 ;  /* 0x00008000030075a7 */ /* 0x000ee400080011ff */
[----:B---3--:R-:W-:Y:S05]  /*8110*/  @!P0 BRA `(.L_x_117) ;  /* 0x00000014008c8947 */ /* 0x008fea0003800000 */
.L_x_116:
[----:B------:R-:W-:Y:S05]  /*8120*/  BSYNC B0 ;  /* 0x0000000000007941 */ /* 0x000fea0003800000 */
.L_x_115:
[----:B------:R-:W-:Y:S11]  /*8130*/  ISETP.NE.AND P0, PT, R74, RZ, PT ;  /* 0x000000ff4a00720c */ /* 0x000ff60003f05270 */
[----:B------:R-:W-:Y:S02]  /*8140*/  @!UPT UIADD3 URZ, UPT, UPT, URZ, URZ, URZ ;  /* 0x000000fffffff290 */ /* 0x000fe4000fffe0ff */
[----:B------:R-:W-:Y:S05]  /*8150*/  @P0 WARPSYNC.ALL ;  /* 0x0000000000000948 */ /* 0x000fea0003800000 */
[----:B------:R4:W1:Y:S04]  /*8160*/  @P0 LDSM.16.M88.4 R28, [R71+UR49+0x200] ;  /* 0x00020031471c083b */ /* 0x0008680008000200 */
[----:B------:R4:W1:Y:S02]  /*8170*/  @P0 LDSM.16.M88.4 R36, [R2+0x200] ;  /* 0x000200000224083b */ /* 0x0008640000000200 */
.L_x_114:
[----:B------:R-:W-:Y:S05]  /*8180*/  BSYNC B1 ;  /* 0x0000000000017941 */ /* 0x000fea0003800000 */
.L_x_113:
[----:B---3--:R-:W-:Y:S05]  /*8190*/  VIADD R0, R25, 0x60 ;  /* 0x0000006019007836 */ /* 0x008fea0000000000 */
[----:B------:R-:W-:Y:S04]  /*81a0*/  SHF.R.U32.HI R0, RZ, 0x15, R0 ;  /* 0x00000015ff007819 */ /* 0x000fe80000011600 */
[----:B------:R-:W-:Y:S11]  /*81b0*/  LOP3.LUT P0, RZ, R0, 0x3, R52, 0x48, !PT ;  /* 0x0000000300ff7812 */ /* 0x000ff60007804834 */
[----:B------:R-:W-:Y:S02]  /*81c0*/  @!UPT UIADD3 URZ, UPT, UPT, URZ, URZ, URZ ;  /* 0x000000fffffff290 */ /* 0x000fe4000fffe0ff */
[----:B------:R-:W-:Y:S05]  /*81d0*/  @!P0 BRA `(.L_x_118) ;  /* 0x0000000000408947 */ /* 0x000fea0003800000 */
[----:B------:R-:W3:Y:S01]  /*81e0*/  LDCU.64 UR8, c[0x4][0x70] ;  /* 0x01000e00ff0877ac */ /* 0x000ee20008000a00 */
[----:B------:R-:W-:Y:S01]  /*81f0*/  MOV R3, 0x0 ;  /* 0x0000000000037802 */ /* 0x000fe20000000f00 */
[----:B------:R-:W-:Y:S02]  /*8200*/  HFMA2 R12, -RZ, RZ, 0, 5.9604644775390625e-08 ;  /* 0x00000001ff0c7431 */ /* 0x000fe400000001ff */
[----:B-1----:R-:W-:Y:S02]  /*8210*/  IMAD.MOV.U32 R8, RZ, RZ, 0x192 ;  /* 0x00000192ff087424 */ /* 0x002fe400078e00ff */
[----:B------:R-:W-:Y:S01]  /*8220*/  IMAD.MOV.U32 R13, RZ, RZ, RZ ;  /* 0x000000ffff0d7224 */ /* 0x000fe200078e00ff */
[----:B------:R-:W1:Y:S01]  /*8230*/  LDCU.64 UR6, c[0x4][0x78] ;  /* 0x01000f00ff0677ac */ /* 0x000e620008000a00 */
[----:B----4-:R-:W4:Y:S01]  /*8240*/  LDC.64 R2, c[0x4][R3] ;  /* 0x0100000003027b82 */ /* 0x010f220000000a00 */
        /* <DEDUP_REMOVED lines=9> */
.L_x_118:
[----:B------:R-:W-:Y:S01]  /*82e0*/  ISETP.NE.AND P0, PT, R50, RZ, PT ;  /* 0x000000ff3200720c */ /* 0x000fe20003f05270 */
[----:B------:R-:W-:Y:S05]  /*82f0*/  WARPSYNC.ALL ;  /* 0x0000000000007948 */ /* 0x000fea0003800000 */
[----:B------:R-:W-:Y:S01]  /*8300*/  R2UR UR4, R25 ;  /* 0x00000000190472ca */ /* 0x000fe200000e0000 */
[----:B------:R-:W3:Y:S01]  /*8310*/  S2UR UR5, SR_CgaCtaId ;  /* 0x00000000000579c3 */ /* 0x000ee20000008800 */
[C---:B-1----:R-:W-:Y:S01]  /*8320*/  SHF.L.U32 R0, R28.reuse, 0x10, RZ ;  /* 0x000000101c007819 */ /* 0x042fe200000006ff */
[----:B------:R-:W-:Y:S01]  /*8330*/  BSSY.RECONVERGENT B0, `(.L_x_119) ;  /* 0x0000054000007945 */ /* 0x000fe20003800200 */
[----:B----4-:R-:W-:Y:S02]  /*8340*/  LOP3.LUT R2, R28, 0xffff0000, RZ, 0xc0, !PT ;  /* 0xffff00001c027812 */ /* 0x010fe400078ec0ff */
[C---:B------:R-:W-:Y:S02]  /*8350*/  SHF.L.U32 R3, R29.reuse, 0x10, RZ ;  /* 0x000000101d037819 */ /* 0x040fe400000006ff */
[----:B------:R-:W-:Y:S02]  /*8360*/  LOP3.LUT R20, R29, 0xffff0000, RZ, 0xc0, !PT ;  /* 0xffff00001d147812 */ /* 0x000fe400078ec0ff */
[C---:B------:R-:W-:Y:S02]  /*8370*/  SHF.L.U32 R21, R30.reuse, 0x10, RZ ;  /* 0x000000101e157819 */ /* 0x040fe400000006ff */
[----:B------:R-:W-:Y:S01]  /*8380*/  LOP3.LUT R25, R30, 0xffff0000, RZ, 0xc0, !PT ;  /* 0xffff00001e197812 */ /* 0x000fe200078ec0ff */
[----:B------:R-:W1:Y:S01]  /*8390*/  LDTM.16dp256bit.x4 R4, tmem[UR4+0x60] ;  /* 0x00006004000479ee */ /* 0x000e620008120000 */
[----:B------:R-:W-:Y:S01]  /*83a0*/  R2UR UR4, R70 ;  /* 0x00000000460472ca */ /* 0x000fe200000e0000 */
[----:B------:R-:W-:Y:S01]  /*83b0*/  NOP ;  /* 0x0000000000007918 */ /* 0x000fe20000000000 */
[C---:B------:R-:W-:Y:S02]  /*83c0*/  SHF.L.U32 R26, R31.reuse, 0x10, RZ ;  /* 0x000000101f1a7819 */ /* 0x040fe400000006ff */
[----:B------:R-:W-:Y:S02]  /*83d0*/  LOP3.LUT R28, R31, 0xffff0000, RZ, 0xc0, !PT ;  /* 0xffff00001f1c7812 */ /* 0x000fe400078ec0ff */
[C---:B------:R-:W-:Y:S02]  /*83e0*/  SHF.L.U32 R29, R36.reuse, 0x10, RZ ;  /* 0x00000010241d7819 */ /* 0x040fe400000006ff */
[----:B------:R-:W-:Y:S02]  /*83f0*/  LOP3.LUT R30, R36, 0xffff0000, RZ, 0xc0, !PT ;  /* 0xffff0000241e7812 */ /* 0x000fe400078ec0ff */
[C---:B------:R-:W-:Y:S02]  /*8400*/  SHF.L.U32 R31, R37.reuse, 0x10, RZ ;  /* 0x00000010251f7819 */ /* 0x040fe400000006ff */
[----:B------:R-:W-:Y:S01]  /*8410*/  LOP3.LUT R32, R37, 0xffff0000, RZ, 0xc0, !PT ;  /* 0xffff000025207812 */ /* 0x000fe200078ec0ff */
[----:B------:R-:W-:Y:S01]  /*8420*/  UIADD3 UR4, UPT, UPT, UR4, 0xf0, URZ ;  /* 0x000000f004047890 */ /* 0x000fe2000fffe0ff */
[C---:B------:R-:W-:Y:S02]  /*8430*/  SHF.L.U32 R33, R38.reuse, 0x10, RZ ;  /* 0x0000001026217819 */ /* 0x040fe400000006ff */
[----:B------:R-:W-:Y:S02]  /*8440*/  LOP3.LUT R34, R38, 0xffff0000, RZ, 0xc0, !PT ;  /* 0xffff000026227812 */ /* 0x000fe400078ec0ff */
[C---:B------:R-:W-:Y:S02]  /*8450*/  SHF.L.U32 R35, R39.reuse, 0x10, RZ ;  /* 0x0000001027237819 */ /* 0x040fe400000006ff */
[----:B------:R-:W-:Y:S01]  /*8460*/  LOP3.LUT R36, R39, 0xffff0000, RZ, 0xc0, !PT ;  /* 0xffff000027247812 */ /* 0x000fe200078ec0ff */
[C---:B-1----:R-:W-:Y:S01]  /*8470*/  FMUL R4, R24.reuse, R4 ;  /* 0x0000000418047220 */ /* 0x042fe20000400000 */
[----:B---3--:R-:W-:Y:S01]  /*8480*/  UPRMT UR4, UR5, 0x654, UR4 ;  /* 0x0000065405047896 */ /* 0x008fe20008000004 */
[C---:B------:R-:W-:Y:S01]  /*8490*/  FMUL R5, R24.reuse, R5 ;  /* 0x0000000518057220 */ /* 0x040fe20000400000 */
[C---:B------:R-:W-:Y:S01]  /*84a0*/  FMUL R6, R24.reuse, R6 ;  /* 0x0000000618067220 */ /* 0x040fe20000400000 */
[C---:B------:R-:W-:Y:S01]  /*84b0*/  FFMA R4, R27.reuse, R0, R4 ;  /* 0x000000001b047223 */ /* 0x040fe20000000004 */
[C---:B------:R-:W-:Y:S01]  /*84c0*/  FMUL R7, R24.reuse, R7 ;  /* 0x0000000718077220 */ /* 0x040fe20000400000 */
[C---:B------:R-:W-:Y:S01]  /*84d0*/  FFMA R5, R27.reuse, R2, R5 ;  /* 0x000000021b057223 */ /* 0x040fe20000000005 */
[C---:B------:R-:W-:Y:S01]  /*84e0*/  FFMA R6, R27.reuse, R3, R6 ;  /* 0x000000031b067223 */ /* 0x040fe20000000006 */
[C---:B------:R-:W-:Y:S01]  /*84f0*/  FMUL R8, R24.reuse, R8 ;  /* 0x0000000818087220 */ /* 0x040fe20000400000 */
[----:B------:R-:W-:Y:S01]  /*8500*/  FFMA R7, R27, R20, R7 ;  /* 0x000000141b077223 */ /* 0x000fe20000000007 */
[----:B------:R-:W-:Y:S01]  /*8510*/  SYNCS.ARRIVE.TRANS64.RED.A1T0 RZ, [UR4], RZ ;  /* 0x000000ffffff79a7 */ /* 0x000fe20008100404 */
[----:B------:R-:W-:Y:S01]  /*8520*/  F2FP.BF16.F32.PACK_AB R4, R5, R4 ;  /* 0x000000040504723e */ /* 0x000fe200000010ff */
[----:B------:R-:W-:Y:S01]  /*8530*/  FFMA R8, R27, R21, R8 ;  /* 0x000000151b087223 */ /* 0x000fe20000000008 */
[C---:B------:R-:W-:Y:S01]  /*8540*/  FMUL R9, R24.reuse, R9 ;  /* 0x0000000918097220 */ /* 0x040fe20000400000 */
[----:B------:R-:W-:Y:S01]  /*8550*/  F2FP.BF16.F32.PACK_AB R5, R7, R6 ;  /* 0x000000060705723e */ /* 0x000fe200000010ff */
[C---:B------:R-:W-:Y:S01]  /*8560*/  FMUL R0, R24.reuse, R10 ;  /* 0x0000000a18007220 */ /* 0x040fe20000400000 */
[C---:B------:R-:W-:Y:S01]  /*8570*/  FMUL R2, R24.reuse, R11 ;  /* 0x0000000b18027220 */ /* 0x040fe20000400000 */
[C---:B------:R-:W-:Y:S01]  /*8580*/  FMUL R3, R24.reuse, R12 ;  /* 0x0000000c18037220 */ /* 0x040fe20000400000 */
[C---:B------:R-:W-:Y:S01]  /*8590*/  FFMA R9, R27.reuse, R25, R9 ;  /* 0x000000191b097223 */ /* 0x040fe20000000009 */
[C---:B------:R-:W-:Y:S01]  /*85a0*/  FMUL R10, R24.reuse, R13 ;  /* 0x0000000d180a7220 */ /* 0x040fe20000400000 */
[C---:B------:R-:W-:Y:S01]  /*85b0*/  FFMA R0, R27.reuse, R26, R0 ;  /* 0x0000001a1b007223 */ /* 0x040fe20000000000 */
[C---:B------:R-:W-:Y:S01]  /*85c0*/  FMUL R11, R24.reuse, R14 ;  /* 0x0000000e180b7220 */ /* 0x040fe20000400000 */
[C---:B------:R-:W-:Y:S01]  /*85d0*/  FFMA R2, R27.reuse, R28, R2 ;  /* 0x0000001c1b027223 */ /* 0x040fe20000000002 */
[C---:B------:R-:W-:Y:S01]  /*85e0*/  FMUL R15, R24.reuse, R15 ;  /* 0x0000000f180f7220 */ /* 0x040fe20000400000 */
[C---:B------:R-:W-:Y:S01]  /*85f0*/  FMUL R12, R24.reuse, R16 ;  /* 0x00000010180c7220 */ /* 0x040fe20000400000 */
[C---:B------:R-:W-:Y:S01]  /*8600*/  FFMA R3, R27.reuse, R29, R3 ;  /* 0x0000001d1b037223 */ /* 0x040fe20000000003 */
[C---:B------:R-:W-:Y:S01]  /*8610*/  FMUL R13, R24.reuse, R17 ;  /* 0x00000011180d7220 */ /* 0x040fe20000400000 */
[C---:B------:R-:W-:Y:S01]  /*8620*/  FFMA R10, R27.reuse, R30, R10 ;  /* 0x0000001e1b0a7223 */ /* 0x040fe2000000000a */
[C---:B------:R-:W-:Y:S01]  /*8630*/  FMUL R14, R24.reuse, R18 ;  /* 0x00000012180e7220 */ /* 0x040fe20000400000 */
[C---:B------:R-:W-:Y:S01]  /*8640*/  FFMA R11, R27.reuse, R31, R11 ;  /* 0x0000001f1b0b7223 */ /* 0x040fe2000000000b */
[C---:B------:R-:W-:Y:S01]  /*8650*/  FFMA R15, R27.reuse, R32, R15 ;  /* 0x000000201b0f7223 */ /* 0x040fe2000000000f */
[----:B------:R-:W-:Y:S01]  /*8660*/  FMUL R19, R24, R19 ;  /* 0x0000001318137220 */ /* 0x000fe20000400000 */
[C---:B------:R-:W-:Y:S01]  /*8670*/  FFMA R12, R27.reuse, R33, R12 ;  /* 0x000000211b0c7223 */ /* 0x040fe2000000000c */
[C---:B------:R-:W-:Y:S01]  /*8680*/  FFMA R13, R27.reuse, R34, R13 ;  /* 0x000000221b0d7223 */ /* 0x040fe2000000000d */
[C---:B------:R-:W-:Y:S01]  /*8690*/  FFMA R14, R27.reuse, R35, R14 ;  /* 0x000000231b0e7223 */ /* 0x040fe2000000000e */
[----:B------:R-:W-:Y:S01]  /*86a0*/  FFMA R19, R27, R36, R19 ;  /* 0x000000241b137223 */ /* 0x000fe20000000013 */
[----:B------:R-:W-:Y:S02]  /*86b0*/  F2FP.BF16.F32.PACK_AB R6, R9, R8 ;  /* 0x000000080906723e */ /* 0x000fe400000010ff */
[----:B------:R-:W-:Y:S02]  /*86c0*/  F2FP.BF16.F32.PACK_AB R7, R2, R0 ;  /* 0x000000000207723e */ /* 0x000fe400000010ff */
[----:B------:R-:W-:Y:S02]  /*86d0*/  F2FP.BF16.F32.PACK_AB R16, R10, R3 ;  /* 0x000000030a10723e */ /* 0x000fe400000010ff */
        /* <DEDUP_REMOVED lines=25> */
.L_x_120:
[----:B------:R-:W-:Y:S05]  /*8870*/  BSYNC.RECONVERGENT B0 ;  /* 0x0000000000007941 */ /* 0x000fea0003800200 */
.L_x_119:
[----:B------:R-:W-:Y:S01]  /*8880*/  BAR.SYNC.DEFER_BLOCKING 0x1, 0x80 ;  /* 0x0042000000007b1d */ /* 0x000fe20000010000 */
[----:B------:R-:W-:Y:S01]  /*8890*/  UISETP.NE.AND UP0, UPT, UR53, -0x4, UPT ;  /* 0xfffffffc3500788c */ /* 0x000fe2000bf05270 */
[----:B------:R-:W-:Y:S08]  /*88a0*/  IADD3 R22, PT, PT, R22, 0x1, RZ ;  /* 0x0000000116167810 */ /* 0x000ff00007ffe0ff */
[----:B------:R-:W-:Y:S05]  /*88b0*/  BRA.U !UP0, `(.L_x_121) ;  /* 0x0000000108247547 */ /* 0x000fea000b800000 */
[----:B------:R-:W-:Y:S01]  /*88c0*/  ISETP.NE.AND P0, PT, R67, RZ, PT ;  /* 0x000000ff4300720c */ /* 0x000fe20003f05270 */
[----:B------:R-:W-:Y:S01]  /*88d0*/  IMAD.U32 R0, RZ, RZ, UR50 ;  /* 0x00000032ff007e24 */ /* 0x000fe2000f8e00ff */
[----:B------:R-:W-:Y:S04]  /*88e0*/  UIADD3 UR4, UPT, UPT, UR50, 0x1, URZ ;  /* 0x0000000132047890 */ /* 0x000fe8000fffe0ff */
[----:B------:R-:W-:Y:S04]  /*88f0*/  UISETP.NE.AND UP0, UPT, UR4, 0x4, UPT ;  /* 0x000000040400788c */ /* 0x000fe8000bf05270 */
[----:B------:R-:W-:Y:S03]  /*8900*/  USEL UR50, UR4, URZ, UP0 ;  /* 0x000000ff04327287 */ /* 0x000fe60008000000 */
[----:B------:R-:W-:Y:S05]  /*8910*/  @P0 LEA R0, R0, UR49, 0x3 ;  /* 0x0000003100000c11 */ /* 0x000fea000f8e18ff */
[----:B------:R-:W-:Y:S05]  /*8920*/  @P0 VIADD R0, R0, 0xa0 ;  /* 0x000000a000000836 */ /* 0x000fea0000000000 */
[----:B------:R-:W-:Y:S04]  /*8930*/  @P0 PRMT R0, R75, 0x654, R0 ;  /* 0x000006544b000816 */ /* 0x000fe80000000000 */
[----:B------:R3:W-:Y:S03]  /*8940*/  @P0 SYNCS.ARRIVE.TRANS64.RED.A1T0 RZ, [R0+URZ], RZ ;  /* 0x000000ff00ff09a7 */ /* 0x0007e600081004ff */
.L_x_121:
[----:B------:R-:W-:Y:S01]  /*8950*/  R2UR UR5, R44 ;  /* 0x000000002c0572ca */ /* 0x000fe200000e0000 */
[----:B------:R-:W-:Y:S01]  /*8960*/  UISETP.NE.AND UP0, UPT, UR62, URZ, UPT ;  /* 0x000000ff3e00728c */ /* 0x000fe2000bf05270 */
[----:B------:R-:W-:Y:S01]  /*8970*/  R2UR UR4, R45 ;  /* 0x000000002d0472ca */ /* 0x000fe200000e0000 */
[----:B------:R-:W-:Y:S01]  /*8980*/  UIADD3 UR53, UPT, UPT, UR53, 0x4, URZ ;  /* 0x0000000435357890 */ /* 0x000fe2000fffe0ff */
[----:B------:R-:W-:Y:S01]  /*8990*/  ISETP.NE.AND P0, PT, R22, 0x2, PT ;  /* 0x000000021600780c */ /* 0x000fe20003f05270 */
[----:B------:R-:W-:Y:S01]  /*89a0*/  UMOV UR52, UR63 ;  /* 0x0000003f00347c82 */ /* 0x000fe20008000000 */
[----:B------:R-:W-:Y:S02]  /*89b0*/  LOP3.LUT R46, R46, 0x1, RZ, 0x3c, !PT ;  /* 0x000000012e2e7812 */ /* 0x000fe400078e3cff */
[----:B---3--:R-:W-:Y:S02]  /*89c0*/  SEL R0, RZ, 0x1, P0 ;  /* 0x00000001ff007807 */ /* 0x008fe40000000000 */
[----:B------:R-:W-:Y:S02]  /*89d0*/  SEL R22, R22, RZ, P0 ;  /* 0x000000ff16167207 */ /* 0x000fe40000000000 */
[----:B------:R-:W-:Y:S01]  /*89e0*/  LOP3.LUT R47, R47, R0, RZ, 0x3c, !PT ;  /* 0x000000002f2f7212 */ /* 0x000fe200078e3cff */
[----:B------:R-:W-:Y:S02]  /*89f0*/  UIADD3 UR24, UPT, UPT, UR36, UR5, URZ ;  /* 0x0000000524187290 */ /* 0x000fe4000fffe0ff */
[----:B------:R-:W-:Y:S01]  /*8a00*/  UIADD3 UR51, UPT, UPT, UR37, UR4, URZ ;  /* 0x0000000425337290 */ /* 0x000fe2000fffe0ff */
[----:B------:R-:W-:Y:S11]  /*8a10*/  BRA.U UP0, `(.L_x_122) ;  /* 0xffffffcd00307547 */ /* 0x000ff6000b83ffff */
[----:B------:R-:W-:-:S13]  /*8a20*/  R2UR UR4, R59 ;  /* 0x000000003b0472ca */ /* 0x000fda00000e0000 */
[----:B------:R-:W-:-:S09]  /*8a30*/  UISETP.NE.AND UP0, UPT, UR4, URZ, UPT ;  /* 0x000000ff0400728c */ /* 0x000fd2000bf05270 */
[----:B------:R-:W-:Y:S05]  /*8a40*/  BRA.U !UP0, `(.L_x_123) ;  /* 0x0000000108487547 */ /* 0x000fea000b800000 */
[----:B------:R-:W3:Y:S02]  /*8a50*/  LDCU.64 UR4, c[0x0][0x990] ;  /* 0x00013200ff0477ac */ /* 0x000ee40008000a00 */
[----:B---3--:R-:W-:-:S04]  /*8a60*/  UISETP.NE.U32.AND UP0, UPT, UR4, URZ, UPT ;  /* 0x000000ff0400728c */ /* 0x008fc8000bf05070 */
[----:B------:R-:W-:-:S09]  /*8a70*/  UISETP.NE.AND.EX UP0, UPT, UR5, URZ, UPT, UP0 ;  /* 0x000000ff0500728c */ /* 0x000fd2000bf05300 */
[----:B------:R-:W-:Y:S05]  /*8a80*/  BRA.U UP0, `(.L_x_124) ;  /* 0x00000001000c7547 */ /* 0x000fea000b800000 */
[----:B------:R-:W-:-:S13]  /*8a90*/  FSETP.NEU.AND P0, PT, R27, RZ, PT ;  /* 0x000000ff1b00720b */ /* 0x000fda0003f0d000 */
[----:B------:R-:W-:Y:S05]  /*8aa0*/  @!P0 EXIT ;  /* 0x000000000000894d */ /* 0x000fea0003800000 */
[----:B------:R-:W-:Y:S05]  /*8ab0*/  BRA `(.L_x_123) ;  /* 0x00000000002c7947 */ /* 0x000fea0003800000 */
.L_x_124:
[----:B------:R-:W-:Y:S01]  /*8ac0*/  ISETP.NE.AND P0, PT, R66, RZ, PT ;  /* 0x000000ff4200720c */ /* 0x000fe20003f05270 */
[----:B------:R-:W-:-:S12]  /*8ad0*/  BSSY.RECONVERGENT B0, `(.L_x_123) ;  /* 0x0000009000007945 */ /* 0x000fd80003800200 */
[----:B------:R-:W-:Y:S05]  /*8ae0*/  @P0 BRA `(.L_x_125) ;  /* 0x0000000000140947 */ /* 0x000fea0003800000 */
[----:B------:R-:W3:Y:S02]  /*8af0*/  LDCU.64 UR4, c[0x0][0x988] ;  /* 0x00013100ff0477ac */ /* 0x000ee40008000a00 */
[----:B---3--:R-:W-:-:S04]  /*8b00*/  ISETP.NE.U32.AND P0, PT, RZ, UR4, PT ;  /* 0x00000004ff007c0c */ /* 0x008fc8000bf05070 */
[----:B------:R-:W-:-:S13]  /*8b10*/  ISETP.NE.AND.EX P0, PT, RZ, UR5, PT, P0 ;  /* 0x00000005ff007c0c */ /* 0x000fda000bf05300 */
[----:B------:R-:W-:Y:S05]  /*8b20*/  @!P0 EXIT ;  /* 0x000000000000894d */ /* 0x000fea0003800000 */
[----:B------:R-:W-:Y:S05]  /*8b30*/  BRA `(.L_x_126) ;  /* 0x0000000000087947 */ /* 0x000fea0003800000 */
.L_x_125:
[----:B------:R-:W-:-:S13]  /*8b40*/  FSETP.NEU.AND P0, PT, R27, RZ, PT ;  /* 0x000000ff1b00720b */ /* 0x000fda0003f0d000 */
[----:B------:R-:W-:Y:S05]  /*8b50*/  @!P0 EXIT ;  /* 0x000000000000894d */ /* 0x000fea0003800000 */
.L_x_126:
[----:B------:R-:W-:Y:S05]  /*8b60*/  BSYNC.RECONVERGENT B0 ;  /* 0x0000000000007941 */ /* 0x000fea0003800200 */
.L_x_123:
[----:B------:R-:W3:Y:S01]  /*8b70*/  S2UR UR5, SR_CgaCtaId ;  /* 0x00000000000579c3 */ /* 0x000ee20000008800 */
[----:B------:R-:W-:Y:S01]  /*8b80*/  ULEA UR4, UR50, UR49, 0x3 ;  /* 0x0000003132047291 */ /* 0x000fe2000f8e18ff */
[----:B------:R-:W-:-:S04]  /*8b90*/  DEPBAR.LE SB0, 0x0 ;  /* 0x000080000000791a */ /* 0x000fc80000000000 */
[----:B------:R-:W-:-:S04]  /*8ba0*/  UIADD3 UR4, UPT, UPT, UR4, 0xa0, URZ ;  /* 0x000000a004047890 */ /* 0x000fc8000fffe0ff */
[----:B---3--:R-:W-:-:S09]  /*8bb0*/  UPRMT UR4, UR5, 0x654, UR4 ;  /* 0x0000065405047896 */ /* 0x008fd20008000004 */
[----:B------:R-:W-:Y:S01]  /*8bc0*/  SYNCS.ARRIVE.TRANS64.RED.A1T0 RZ, [UR4], RZ ;  /* 0x000000ffffff79a7 */ /* 0x000fe20008100404 */
[----:B------:R-:W-:Y:S05]  /*8bd0*/  EXIT ;  /* 0x000000000000794d */ /* 0x000fea0003800000 */
.L_x_19:
[----:B------:R-:W-:Y:S07]  /*8be0*/  MOV R0, UR9 ;  /* 0x0000000900007c02 */ /* 0x000fee0008000f00 */
.L_x_127:
[----:B--2---:R2:W3:Y:S02]  /*8bf0*/  SYNCS.PHASECHK.TRANS64.TRYWAIT P0, [R0+URZ+0x40], R4 ;  /* 0x00004004000075a7 */ /* 0x0044e400080011ff */
[----:B---3--:R-:W-:Y:S05]  /*8c00*/  @!P0 NANOSLEEP.SYNCS 0x989680 ;  /* 0x009896800000895d */ /* 0x008fea0003900000 */
[----:B------:R-:W3:Y:S02]  /*8c10*/  @!P0 SYNCS.PHASECHK.TRANS64 P0, [R0+URZ+0x40], R4 ;  /* 0x00004004000085a7 */ /* 0x000ee400080010ff */
[----:B---3--:R-:W-:Y:S05]  /*8c20*/  @!P0 BRA `(.L_x_127) ;  /* 0xfffffffc00f08947 */ /* 0x008fea000383ffff */
[----:B------:R-:W-:Y:S05]  /*8c30*/  BRA `(.L_x_18) ;  /* 0xffffff8c002c7947 */ /* 0x000fea000383ffff */
.L_x_25:
[----:B------:R-:W-:Y:S07]  /*8c40*/  MOV R0, UR9 ;  /* 0x0000000900007c02 */ /* 0x000fee0008000f00 */
.L_x_128:
[----:B--2---:R2:W4:Y:S02]  /*8c50*/  SYNCS.PHASECHK.TRANS64.TRYWAIT P0, [R0+URZ+0x40], R4 ;  /* 0x00004004000075a7 */ /* 0x00452400080011ff */
[----:B----4-:R-:W-:Y:S05]  /*8c60*/  @!P0 NANOSLEEP.SYNCS 0x989680 ;  /* 0x009896800000895d */ /* 0x010fea0003900000 */
[----:B------:R-:W4:Y:S02]  /*8c70*/  @!P0 SYNCS.PHASECHK.TRANS64 P0, [R0+URZ+0x40], R4 ;  /* 0x00004004000085a7 */ /* 0x000f2400080010ff */
[----:B----4-:R-:W-:Y:S05]  /*8c80*/  @!P0 BRA `(.L_x_128) ;  /* 0xfffffffc00f08947 */ /* 0x010fea000383ffff */
[----:B------:R-:W-:Y:S05]  /*8c90*/  BRA `(.L_x_24) ;  /* 0xffffff9000bc7947 */ /* 0x000fea000383ffff */
.L_x_29:
[----:B-1----:R-:W-:-:S07]  /*8ca0*/  MOV R0, UR30 ;  /* 0x0000001e00007c02 */ /* 0x002fce0008000f00 */
.L_x_129:
[----:B-1----:R1:W2:Y:S02]  /*8cb0*/  SYNCS.PHASECHK.TRANS64.TRYWAIT P0, [R0+URZ+0xd0], R3 ;  /* 0x0000d003000075a7 */ /* 0x0022a400080011ff */
[----:B--2---:R-:W-:Y:S05]  /*8cc0*/  @!P0 NANOSLEEP.SYNCS 0x989680 ;  /* 0x009896800000895d */ /* 0x004fea0003900000 */
[----:B------:R-:W2:Y:S02]  /*8cd0*/  @!P0 SYNCS.PHASECHK.TRANS64 P0, [R0+URZ+0xd0], R3 ;  /* 0x0000d003000085a7 */ /* 0x000ea400080010ff */
[----:B--2---:R-:W-:Y:S05]  /*8ce0*/  @!P0 BRA `(.L_x_129) ;  /* 0xfffffffc00f08947 */ /* 0x004fea000383ffff */
[----:B------:R-:W-:Y:S05]  /*8cf0*/  BRA `(.L_x_130) ;  /* 0xffffff94008c7947 */ /* 0x000fea000383ffff */
.L_x_33:
[----:B------:R-:W-:-:S07]  /*8d00*/  MOV R0, UR4 ;  /* 0x0000000400007c02 */ /* 0x000fce0008000f00 */
.L_x_131:
[----:B-1----:R1:W2:Y:S02]  /*8d10*/  SYNCS.PHASECHK.TRANS64.TRYWAIT P0, [R0+URZ], R2 ;  /* 0x00000002000075a7 */ /* 0x0022a400080011ff */
[----:B--2---:R-:W-:Y:S05]  /*8d20*/  @!P0 NANOSLEEP.SYNCS 0x989680 ;  /* 0x009896800000895d */ /* 0x004fea0003900000 */
[----:B------:R-:W2:Y:S02]  /*8d30*/  @!P0 SYNCS.PHASECHK.TRANS64 P0, [R0+URZ], R2 ;  /* 0x00000002000085a7 */ /* 0x000ea400080010ff */
[----:B--2---:R-:W-:Y:S05]  /*8d40*/  @!P0 BRA `(.L_x_131) ;  /* 0xfffffffc00f08947 */ /* 0x004fea000383ffff */
[----:B------:R-:W-:Y:S05]  /*8d50*/  BRA `(.L_x_132) ;  /* 0xffffff9c00247947 */ /* 0x000fea000383ffff */
.L_x_34:
[----:B------:R-:W-:-:S07]  /*8d60*/  MOV R0, UR5 ;  /* 0x0000000500007c02 */ /* 0x000fce0008000f00 */
.L_x_133:
[----:B-1----:R1:W2:Y:S02]  /*8d70*/  SYNCS.PHASECHK.TRANS64.TRYWAIT P0, [R0+URZ], R2 ;  /* 0x00000002000075a7 */ /* 0x0022a400080011ff */
[----:B--2---:R-:W-:Y:S05]  /*8d80*/  @!P0 NANOSLEEP.SYNCS 0x989680 ;  /* 0x009896800000895d */ /* 0x004fea0003900000 */
[----:B------:R-:W2:Y:S02]  /*8d90*/  @!P0 SYNCS.PHASECHK.TRANS64 P0, [R0+URZ], R2 ;  /* 0x00000002000085a7 */ /* 0x000ea400080010ff */
[----:B--2---:R-:W-:Y:S05]  /*8da0*/  @!P0 BRA `(.L_x_133) ;  /* 0xfffffffc00f08947 */ /* 0x004fea000383ffff */
[----:B------:R-:W-:Y:S05]  /*8db0*/  BRA `(.L_x_134) ;  /* 0xffffff9c00347947 */ /* 0x000fea000383ffff */
.L_x_35:
[----:B------:R-:W-:-:S07]  /*8dc0*/  MOV R0, UR5 ;  /* 0x0000000500007c02 */ /* 0x000fce0008000f00 */
.L_x_135:
[----:B-1----:R1:W2:Y:S02]  /*8dd0*/  SYNCS.PHASECHK.TRANS64.TRYWAIT P0, [R0+URZ], R2 ;  /* 0x00000002000075a7 */ /* 0x0022a400080011ff */
[----:B--2---:R-:W-:Y:S05]  /*8de0*/  @!P0 NANOSLEEP.SYNCS 0x989680 ;  /* 0x009896800000895d */ /* 0x004fea0003900000 */
[----:B------:R-:W2:Y:S02]  /*8df0*/  @!P0 SYNCS.PHASECHK.TRANS64 P0, [R0+URZ], R2 ;  /* 0x00000002000085a7 */ /* 0x000ea400080010ff */
[----:B--2---:R-:W-:Y:S05]  /*8e00*/  @!P0 BRA `(.L_x_135) ;  /* 0xfffffffc00f08947 */ /* 0x004fea000383ffff */
[----:B------:R-:W-:Y:S05]  /*8e10*/  BRA `(.L_x_136) ;  /* 0xffffff9c00447947 */ /* 0x000fea000383ffff */
.L_x_36:
[----:B------:R-:W-:-:S07]  /*8e20*/  MOV R0, UR5 ;  /* 0x0000000500007c02 */ /* 0x000fce0008000f00 */
.L_x_137:
[----:B-1----:R1:W2:Y:S02]  /*8e30*/  SYNCS.PHASECHK.TRANS64.TRYWAIT P0, [R0+URZ], R2 ;  /* 0x00000002000075a7 */ /* 0x0022a400080011ff */
[----:B--2---:R-:W-:Y:S05]  /*8e40*/  @!P0 NANOSLEEP.SYNCS 0x989680 ;  /* 0x009896800000895d */ /* 0x004fea0003900000 */
[----:B------:R-:W2:Y:S02]  /*8e50*/  @!P0 SYNCS.PHASECHK.TRANS64 P0, [R0+URZ], R2 ;  /* 0x00000002000085a7 */ /* 0x000ea400080010ff */
[----:B--2---:R-:W-:Y:S05]  /*8e60*/  @!P0 BRA `(.L_x_137) ;  /* 0xfffffffc00f08947 */ /* 0x004fea000383ffff */
[----:B------:R-:W-:Y:S05]  /*8e70*/  BRA `(.L_x_138) ;  /* 0xffffff9c00547947 */ /* 0x000fea000383ffff */
.L_x_37:
[----:B------:R-:W-:-:S07]  /*8e80*/  MOV R0, UR5 ;  /* 0x0000000500007c02 */ /* 0x000fce0008000f00 */
.L_x_139:
[----:B-1----:R1:W2:Y:S02]  /*8e90*/  SYNCS.PHASECHK.TRANS64.TRYWAIT P0, [R0+URZ], R2 ;  /* 0x00000002000075a7 */ /* 0x0022a400080011ff */
[----:B--2---:R-:W-:Y:S05]  /*8ea0*/  @!P0 NANOSLEEP.SYNCS 0x989680 ;  /* 0x009896800000895d */ /* 0x004fea0003900000 */
[----:B------:R-:W2:Y:S02]  /*8eb0*/  @!P0 SYNCS.PHASECHK.TRANS64 P0, [R0+URZ], R2 ;  /* 0x00000002000085a7 */ /* 0x000ea400080010ff */
[----:B--2---:R-:W-:Y:S05]  /*8ec0*/  @!P0 BRA `(.L_x_139) ;  /* 0xfffffffc00f08947 */ /* 0x004fea000383ffff */
[----:B------:R-:W-:Y:S05]  /*8ed0*/  BRA `(.L_x_140) ;  /* 0xffffff9c00647947 */ /* 0x000fea000383ffff */
.L_x_38:
[----:B------:R-:W-:-:S07]  /*8ee0*/  MOV R0, UR5 ;  /* 0x0000000500007c02 */ /* 0x000fce0008000f00 */
.L_x_141:
[----:B-1----:R1:W2:Y:S02]  /*8ef0*/  SYNCS.PHASECHK.TRANS64.TRYWAIT P0, [R0+URZ], R2 ;  /* 0x00000002000075a7 */ /* 0x0022a400080011ff */
[----:B--2---:R-:W-:Y:S05]  /*8f00*/  @!P0 NANOSLEEP.SYNCS 0x989680 ;  /* 0x009896800000895d */ /* 0x004fea0003900000 */
[----:B------:R-:W2:Y:S02]  /*8f10*/  @!P0 SYNCS.PHASECHK.TRANS64 P0, [R0+URZ], R2 ;  /* 0x00000002000085a7 */ /* 0x000ea400080010ff */
[----:B--2---:R-:W-:Y:S05]  /*8f20*/  @!P0 BRA `(.L_x_141) ;  /* 0xfffffffc00f08947 */ /* 0x004fea000383ffff */
[----:B------:R-:W-:Y:S05]  /*8f30*/  BRA `(.L_x_142) ;  /* 0xffffff9c00747947 */ /* 0x000fea000383ffff */
.L_x_39:
[----:B------:R-:W-:-:S07]  /*8f40*/  MOV R0, UR5 ;  /* 0x0000000500007c02 */ /* 0x000fce0008000f00 */
.L_x_143:
[----:B-1----:R1:W2:Y:S02]  /*8f50*/  SYNCS.PHASECHK.TRANS64.TRYWAIT P0, [R0+URZ], R2 ;  /* 0x00000002000075a7 */ /* 0x0022a400080011ff */
[----:B--2---:R-:W-:Y:S05]  /*8f60*/  @!P0 NANOSLEEP.SYNCS 0x989680 ;  /* 0x009896800000895d */ /* 0x004fea0003900000 */
[----:B------:R-:W2:Y:S02]  /*8f70*/  @!P0 SYNCS.PHASECHK.TRANS64 P0, [R0+URZ], R2 ;  /* 0x00000002000085a7 */ /* 0x000ea400080010ff */
[----:B--2---:R-:W-:Y:S05]  /*8f80*/  @!P0 BRA `(.L_x_143) ;  /* 0xfffffffc00f08947 */ /* 0x004fea000383ffff */
[----:B------:R-:W-:Y:S05]  /*8f90*/  BRA `(.L_x_144) ;  /* 0xffffff9c00847947 */ /* 0x000fea000383ffff */
.L_x_42:
[----:B------:R-:W-:-:S07]  /*8fa0*/  MOV R4, UR4 ;  /* 0x0000000400047c02 */ /* 0x000fce0008000f00 */
.L_x_145:
[----:B--2---:R2:W3:Y:S02]  /*8fb0*/  SYNCS.PHASECHK.TRANS64.TRYWAIT P1, [R4+URZ+0xd8], R6 ;  /* 0x0000d806040075a7 */ /* 0x0044e400080211ff */
[----:B---3--:R-:W-:Y:S05]  /*8fc0*/  @!P1 NANOSLEEP.SYNCS 0x989680 ;  /* 0x009896800000995d */ /* 0x008fea0003900000 */
[----:B------:R-:W3:Y:S02]  /*8fd0*/  @!P1 SYNCS.PHASECHK.TRANS64 P1, [R4+URZ+0xd8], R6 ;  /* 0x0000d806040095a7 */ /* 0x000ee400080210ff */
[----:B---3--:R-:W-:Y:S05]  /*8fe0*/  @!P1 BRA `(.L_x_145) ;  /* 0xfffffffc00f09947 */ /* 0x008fea000383ffff */
[----:B------:R-:W-:Y:S05]  /*8ff0*/  BRA `(.L_x_146) ;  /* 0xffffff9c00f47947 */ /* 0x000fea000383ffff */
.L_x_43:
[----:B--2---:R-:W-:-:S07]  /*9000*/  MOV R4, UR4 ;  /* 0x0000000400047c02 */ /* 0x004fce0008000f00 */
.L_x_147:
[----:B--2---:R2:W3:Y:S02]  /*9010*/  SYNCS.PHASECHK.TRANS64.TRYWAIT P1, [R4+URZ+0xd0], R5 ;  /* 0x0000d005040075a7 */ /* 0x0044e400080211ff */
[----:B---3--:R-:W-:Y:S05]  /*9020*/  @!P1 NANOSLEEP.SYNCS 0x989680 ;  /* 0x009896800000995d */ /* 0x008fea0003900000 */
[----:B------:R-:W3:Y:S02]  /*9030*/  @!P1 SYNCS.PHASECHK.TRANS64 P1, [R4+URZ+0xd0], R5 ;  /* 0x0000d005040095a7 */ /* 0x000ee400080210ff */
[----:B---3--:R-:W-:Y:S05]  /*9040*/  @!P1 BRA `(.L_x_147) ;  /* 0xfffffffc00f09947 */ /* 0x008fea000383ffff */
[----:B------:R-:W-:Y:S05]  /*9050*/  BRA `(.L_x_148) ;  /* 0xffffff9c00fc7947 */ /* 0x000fea000383ffff */
.L_x_51:
[----:B------:R-:W-:-:S07]  /*9060*/  MOV R0, UR20 ;  /* 0x0000001400007c02 */ /* 0x000fce0008000f00 */
.L_x_149:
[----:B-1----:R1:W2:Y:S02]  /*9070*/  SYNCS.PHASECHK.TRANS64.TRYWAIT P0, [R0+URZ+0xd0], R4 ;  /* 0x0000d004000075a7 */ /* 0x0022a400080011ff */
[----:B--2---:R-:W-:Y:S05]  /*9080*/  @!P0 NANOSLEEP.SYNCS 0x989680 ;  /* 0x009896800000895d */ /* 0x004fea0003900000 */
[----:B------:R-:W2:Y:S02]  /*9090*/  @!P0 SYNCS.PHASECHK.TRANS64 P0, [R0+URZ+0xd0], R4 ;  /* 0x0000d004000085a7 */ /* 0x000ea400080010ff */
[----:B--2---:R-:W-:Y:S05]  /*90a0*/  @!P0 BRA `(.L_x_149) ;  /* 0xfffffffc00f08947 */ /* 0x004fea000383ffff */
[----:B------:R-:W-:Y:S05]  /*90b0*/  BRA `(.L_x_150) ;  /* 0xffffffa400887947 */ /* 0x000fea000383ffff */
.L_x_52:
[----:B------:R-:W-:-:S07]  /*90c0*/  MOV R4, UR24 ;  /* 0x0000001800047c02 */ /* 0x000fce0008000f00 */
.L_x_151:
[----:B-1----:R1:W2:Y:S02]  /*90d0*/  SYNCS.PHASECHK.TRANS64.TRYWAIT P0, [R4+URZ+0xf0], R0 ;  /* 0x0000f000040075a7 */ /* 0x0022a400080011ff */
[----:B--2---:R-:W-:Y:S05]  /*90e0*/  @!P0 NANOSLEEP.SYNCS 0x989680 ;  /* 0x009896800000895d */ /* 0x004fea0003900000 */
[----:B------:R-:W2:Y:S02]  /*90f0*/  @!P0 SYNCS.PHASECHK.TRANS64 P0, [R4+URZ+0xf0], R0 ;  /* 0x0000f000040085a7 */ /* 0x000ea400080010ff */
[----:B--2---:R-:W-:Y:S05]  /*9100*/  @!P0 BRA `(.L_x_151) ;  /* 0xfffffffc00f08947 */ /* 0x004fea000383ffff */
[----:B------:R-:W-:Y:S05]  /*9110*/  BRA `(.L_x_152) ;  /* 0xffffffa400a47947 */ /* 0x000fea000383ffff */
.L_x_55:
[----:B-1----:R-:W-:Y:S07]  /*9120*/  MOV R0, UR18 ;  /* 0x0000001200007c02 */ /* 0x002fee0008000f00 */
.L_x_153:
[----:B-1----:R1:W2:Y:S02]  /*9130*/  SYNCS.PHASECHK.TRANS64.TRYWAIT P0, [R0+URZ], R5 ;  /* 0x00000005000075a7 */ /* 0x0022a400080011ff */
[----:B--2---:R-:W-:Y:S05]  /*9140*/  @!P0 NANOSLEEP.SYNCS 0x989680 ;  /* 0x009896800000895d */ /* 0x004fea0003900000 */
[----:B------:R-:W2:Y:S02]  /*9150*/  @!P0 SYNCS.PHASECHK.TRANS64 P0, [R0+URZ], R5 ;  /* 0x00000005000085a7 */ /* 0x000ea400080010ff */
[----:B--2---:R-:W-:Y:S05]  /*9160*/  @!P0 BRA `(.L_x_153) ;  /* 0xfffffffc00f08947 */ /* 0x004fea000383ffff */
[----:B------:R-:W-:Y:S05]  /*9170*/  BRA `(.L_x_54) ;  /* 0xffffffa400c87947 */ /* 0x000fea000383ffff */
.L_x_58:
[----:B------:R-:W-:-:S07]  /*9180*/  MOV R0, UR4 ;  /* 0x0000000400007c02 */ /* 0x000fce0008000f00 */
.L_x_154:
[----:B-1----:R1:W3:Y:S02]  /*9190*/  SYNCS.PHASECHK.TRANS64.TRYWAIT P0, [R0+URZ], R2 ;  /* 0x00000002000075a7 */ /* 0x0022e400080011ff */
[----:B---3--:R-:W-:Y:S05]  /*91a0*/  @!P0 NANOSLEEP.SYNCS 0x989680 ;  /* 0x009896800000895d */ /* 0x008fea0003900000 */
[----:B------:R-:W3:Y:S02]  /*91b0*/  @!P0 SYNCS.PHASECHK.TRANS64 P0, [R0+URZ], R2 ;  /* 0x00000002000085a7 */ /* 0x000ee400080010ff */
[----:B---3--:R-:W-:Y:S05]  /*91c0*/  @!P0 BRA `(.L_x_154) ;  /* 0xfffffffc00f08947 */ /* 0x008fea000383ffff */
[----:B------:R-:W-:Y:S05]  /*91d0*/  BRA `(.L_x_155) ;  /* 0xffffffa800c47947 */ /* 0x000fea000383ffff */
.L_x_59:
[----:B------:R-:W-:-:S07]  /*91e0*/  MOV R0, UR4 ;  /* 0x0000000400007c02 */ /* 0x000fce0008000f00 */
.L_x_156:
[----:B-1----:R1:W2:Y:S02]  /*91f0*/  SYNCS.PHASECHK.TRANS64.TRYWAIT P0, [R0+URZ], R2 ;  /* 0x00000002000075a7 */ /* 0x0022a400080011ff */
[----:B--2---:R-:W-:Y:S05]  /*9200*/  @!P0 NANOSLEEP.SYNCS 0x989680 ;  /* 0x009896800000895d */ /* 0x004fea0003900000 */
[----:B------:R-:W2:Y:S02]  /*9210*/  @!P0 SYNCS.PHASECHK.TRANS64 P0, [R0+URZ], R2 ;  /* 0x00000002000085a7 */ /* 0x000ea400080010ff */
[----:B--2---:R-:W-:Y:S05]  /*9220*/  @!P0 BRA `(.L_x_156) ;  /* 0xfffffffc00f08947 */ /* 0x004fea000383ffff */
[----:B------:R-:W-:Y:S05]  /*9230*/  BRA `(.L_x_157) ;  /* 0xffffffa800d07947 */ /* 0x000fea000383ffff */
.L_x_64:
[----:B------:R-:W-:Y:S07]  /*9240*/  MOV R0, UR20 ;  /* 0x0000001400007c02 */ /* 0x000fee0008000f00 */
.L_x_158:
[----:B-1----:R1:W2:Y:S02]  /*9250*/  SYNCS.PHASECHK.TRANS64.TRYWAIT P0, [R0+URZ+0xd0], R2 ;  /* 0x0000d002000075a7 */ /* 0x0022a400080011ff */
[----:B--2---:R-:W-:Y:S05]  /*9260*/  @!P0 NANOSLEEP.SYNCS 0x989680 ;  /* 0x009896800000895d */ /* 0x004fea0003900000 */
[----:B------:R-:W2:Y:S02]  /*9270*/  @!P0 SYNCS.PHASECHK.TRANS64 P0, [R0+URZ+0xd0], R2 ;  /* 0x0000d002000085a7 */ /* 0x000ea400080010ff */
[----:B--2---:R-:W-:Y:S05]  /*9280*/  @!P0 BRA `(.L_x_158) ;  /* 0xfffffffc00f08947 */ /* 0x004fea000383ffff */
[----:B------:R-:W-:Y:S05]  /*9290*/  BRA `(.L_x_159) ;  /* 0xffffffb0002c7947 */ /* 0x000fea000383ffff */
.L_x_67:
[----:B------:R-:W-:Y:S07]  /*92a0*/  MOV R0, UR20 ;  /* 0x0000001400007c02 */ /* 0x000fee0008000f00 */
.L_x_160:
[----:B-1----:R1:W2:Y:S02]  /*92b0*/  SYNCS.PHASECHK.TRANS64.TRYWAIT P2, [R0+URZ+0xc8], R2 ;  /* 0x0000c802000075a7 */ /* 0x0022a400080411ff */
[----:B--2---:R-:W-:Y:S05]  /*92c0*/  @!P2 NANOSLEEP.SYNCS 0x989680 ;  /* 0x009896800000a95d */ /* 0x004fea0003900000 */
[----:B------:R-:W2:Y:S02]  /*92d0*/  @!P2 SYNCS.PHASECHK.TRANS64 P2, [R0+URZ+0xc8], R2 ;  /* 0x0000c8020000a5a7 */ /* 0x000ea400080410ff */
[----:B--2---:R-:W-:Y:S05]  /*92e0*/  @!P2 BRA `(.L_x_160) ;  /* 0xfffffffc00f0a947 */ /* 0x004fea000383ffff */
[----:B------:R-:W-:Y:S05]  /*92f0*/  BRA `(.L_x_66) ;  /* 0xffffffb400907947 */ /* 0x000fea000383ffff */
.L_x_70:
[----:B------:R-:W-:Y:S07]  /*9300*/  MOV R2, UR20 ;  /* 0x0000001400027c02 */ /* 0x000fee0008000f00 */
.L_x_161:
[----:B-1----:R1:W2:Y:S02]  /*9310*/  SYNCS.PHASECHK.TRANS64.TRYWAIT P1, [R2+URZ+0xa0], R8 ;  /* 0x0000a008020075a7 */ /* 0x0022a400080211ff */
[----:B--2---:R-:W-:Y:S05]  /*9320*/  @!P1 NANOSLEEP.SYNCS 0x989680 ;  /* 0x009896800000995d */ /* 0x004fea0003900000 */
[----:B------:R-:W2:Y:S02]  /*9330*/  @!P1 SYNCS.PHASECHK.TRANS64 P1, [R2+URZ+0xa0], R8 ;  /* 0x0000a008020095a7 */ /* 0x000ea400080210ff */
[----:B--2---:R-:W-:Y:S05]  /*9340*/  @!P1 BRA `(.L_x_161) ;  /* 0xfffffffc00f09947 */ /* 0x004fea000383ffff */
[----:B------:R-:W-:Y:S05]  /*9350*/  BRA `(.L_x_162) ;  /* 0xffffffb800447947 */ /* 0x000fea000383ffff */
.L_x_71:
[----:B------:R-:W-:Y:S07]  /*9360*/  MOV R2, UR20 ;  /* 0x0000001400027c02 */ /* 0x000fee0008000f00 */
.L_x_163:
[----:B-1----:R1:W2:Y:S02]  /*9370*/  SYNCS.PHASECHK.TRANS64.TRYWAIT P1, [R2+URZ+0xa8], R8 ;  /* 0x0000a808020075a7 */ /* 0x0022a400080211ff */
[----:B--2---:R-:W-:Y:S05]  /*9380*/  @!P1 NANOSLEEP.SYNCS 0x989680 ;  /* 0x009896800000995d */ /* 0x004fea0003900000 */
[----:B------:R-:W2:Y:S02]  /*9390*/  @!P1 SYNCS.PHASECHK.TRANS64 P1, [R2+URZ+0xa8], R8 ;  /* 0x0000a808020095a7 */ /* 0x000ea400080210ff */
[----:B--2---:R-:W-:Y:S05]  /*93a0*/  @!P1 BRA `(.L_x_163) ;  /* 0xfffffffc00f09947 */ /* 0x004fea000383ffff */
[----:B------:R-:W-:Y:S05]  /*93b0*/  BRA `(.L_x_164) ;  /* 0xffffffb8008c7947 */ /* 0x000fea000383ffff */
.L_x_72:
[----:B------:R-:W-:Y:S07]  /*93c0*/  MOV R2, UR20 ;  /* 0x0000001400027c02 */ /* 0x000fee0008000f00 */
.L_x_165:
[----:B-1----:R1:W2:Y:S02]  /*93d0*/  SYNCS.PHASECHK.TRANS64.TRYWAIT P1, [R2+URZ+0xb0], R8 ;  /* 0x0000b008020075a7 */ /* 0x0022a400080211ff */
[----:B--2---:R-:W-:Y:S05]  /*93e0*/  @!P1 NANOSLEEP.SYNCS 0x989680 ;  /* 0x009896800000995d */ /* 0x004fea0003900000 */
[----:B------:R-:W2:Y:S02]  /*93f0*/  @!P1 SYNCS.PHASECHK.TRANS64 P1, [R2+URZ+0xb0], R8 ;  /* 0x0000b008020095a7 */ /* 0x000ea400080210ff */
[----:B--2---:R-:W-:Y:S05]  /*9400*/  @!P1 BRA `(.L_x_165) ;  /* 0xfffffffc00f09947 */ /* 0x004fea000383ffff */
[----:B------:R-:W-:Y:S05]  /*9410*/  BRA `(.L_x_166) ;  /* 0xffffffb800d47947 */ /* 0x000fea000383ffff */
.L_x_73:
[----:B------:R-:W-:Y:S07]  /*9420*/  MOV R0, UR20 ;  /* 0x0000001400007c02 */ /* 0x000fee0008000f00 */
.L_x_167:
[----:B-1----:R1:W2:Y:S02]  /*9430*/  SYNCS.PHASECHK.TRANS64.TRYWAIT P0, [R0+URZ+0xb8], R8 ;  /* 0x0000b808000075a7 */ /* 0x0022a400080011ff */
[----:B--2---:R-:W-:Y:S05]  /*9440*/  @!P0 NANOSLEEP.SYNCS 0x989680 ;  /* 0x009896800000895d */ /* 0x004fea0003900000 */
[----:B------:R-:W2:Y:S02]  /*9450*/  @!P0 SYNCS.PHASECHK.TRANS64 P0, [R0+URZ+0xb8], R8 ;  /* 0x0000b808000085a7 */ /* 0x000ea400080010ff */
[----:B--2---:R-:W-:Y:S05]  /*9460*/  @!P0 BRA `(.L_x_167) ;  /* 0xfffffffc00f08947 */ /* 0x004fea000383ffff */
[----:B------:R-:W-:Y:S05]  /*9470*/  BRA `(.L_x_168) ;  /* 0xffffffbc001c7947 */ /* 0x000fea000383ffff */
.L_x_75:
[----:B------:R-:W-:-:S07]  /*9480*/  MOV R0, UR20 ;  /* 0x0000001400007c02 */ /* 0x000fce0008000f00 */
.L_x_169:
[----:B--2---:R2:W3:Y:S02]  /*9490*/  SYNCS.PHASECHK.TRANS64.TRYWAIT P0, [R0+URZ+0xa0], R2 ;  /* 0x0000a002000075a7 */ /* 0x0044e400080011ff */
[----:B---3--:R-:W-:Y:S05]  /*94a0*/  @!P0 NANOSLEEP.SYNCS 0x989680 ;  /* 0x009896800000895d */ /* 0x008fea0003900000 */
[----:B------:R-:W3:Y:S02]  /*94b0*/  @!P0 SYNCS.PHASECHK.TRANS64 P0, [R0+URZ+0xa0], R2 ;  /* 0x0000a002000085a7 */ /* 0x000ee400080010ff */
[----:B---3--:R-:W-:Y:S05]  /*94c0*/  @!P0 BRA `(.L_x_169) ;  /* 0xfffffffc00f08947 */ /* 0x008fea000383ffff */
[----:B------:R-:W-:Y:S05]  /*94d0*/  BRA `(.L_x_170) ;  /* 0xffffffbc00807947 */ /* 0x000fea000383ffff */
.L_x_76:
[----:B--2---:R-:W-:-:S07]  /*94e0*/  MOV R0, UR20 ;  /* 0x0000001400007c02 */ /* 0x004fce0008000f00 */
.L_x_171:
[----:B--2---:R2:W3:Y:S02]  /*94f0*/  SYNCS.PHASECHK.TRANS64.TRYWAIT P0, [R0+URZ+0xa8], R2 ;  /* 0x0000a802000075a7 */ /* 0x0044e400080011ff */
[----:B---3--:R-:W-:Y:S05]  /*9500*/  @!P0 NANOSLEEP.SYNCS 0x989680 ;  /* 0x009896800000895d */ /* 0x008fea0003900000 */
[----:B------:R-:W3:Y:S02]  /*9510*/  @!P0 SYNCS.PHASECHK.TRANS64 P0, [R0+URZ+0xa8], R2 ;  /* 0x0000a802000085a7 */ /* 0x000ee400080010ff */
[----:B---3--:R-:W-:Y:S05]  /*9520*/  @!P0 BRA `(.L_x_171) ;  /* 0xfffffffc00f08947 */ /* 0x008fea000383ffff */
[----:B------:R-:W-:Y:S05]  /*9530*/  BRA `(.L_x_172) ;  /* 0xffffffbc00707947 */ /* 0x000fea000383ffff */
.L_x_77:
[----:B--2---:R-:W-:-:S07]  /*9540*/  MOV R0, UR20 ;  /* 0x0000001400007c02 */ /* 0x004fce0008000f00 */
.L_x_173:
[----:B--2---:R2:W3:Y:S02]  /*9550*/  SYNCS.PHASECHK.TRANS64.TRYWAIT P0, [R0+URZ+0xb0], R2 ;  /* 0x0000b002000075a7 */ /* 0x0044e400080011ff */
[----:B---3--:R-:W-:Y:S05]  /*9560*/  @!P0 NANOSLEEP.SYNCS 0x989680 ;  /* 0x009896800000895d */ /* 0x008fea0003900000 */
[----:B------:R-:W3:Y:S02]  /*9570*/  @!P0 SYNCS.PHASECHK.TRANS64 P0, [R0+URZ+0xb0], R2 ;  /* 0x0000b002000085a7 */ /* 0x000ee400080010ff */
[----:B---3--:R-:W-:Y:S05]  /*9580*/  @!P0 BRA `(.L_x_173) ;  /* 0xfffffffc00f08947 */ /* 0x008fea000383ffff */
[----:B------:R-:W-:Y:S05]  /*9590*/  BRA `(.L_x_174) ;  /* 0xffffffbc00607947 */ /* 0x000fea000383ffff */
.L_x_79:
[----:B------:R-:W-:Y:S07]  /*95a0*/  MOV R0, UR49 ;  /* 0x0000003100007c02 */ /* 0x000fee0008000f00 */
.L_x_175:
[----:B-1----:R1:W2:Y:S02]  /*95b0*/  SYNCS.PHASECHK.TRANS64.TRYWAIT P0, [R0+URZ+0xd0], R2 ;  /* 0x0000d002000075a7 */ /* 0x0022a400080011ff */
[----:B--2---:R-:W-:Y:S05]  /*95c0*/  @!P0 NANOSLEEP.SYNCS 0x989680 ;  /* 0x009896800000895d */ /* 0x004fea0003900000 */
[----:B------:R-:W2:Y:S02]  /*95d0*/  @!P0 SYNCS.PHASECHK.TRANS64 P0, [R0+URZ+0xd0], R2 ;  /* 0x0000d002000085a7 */ /* 0x000ea400080010ff */
[----:B--2---:R-:W-:Y:S05]  /*95e0*/  @!P0 BRA `(.L_x_175) ;  /* 0xfffffffc00f08947 */ /* 0x004fea000383ffff */
[----:B------:R-:W-:Y:S05]  /*95f0*/  BRA `(.L_x_176) ;  /* 0xffffffc000447947 */ /* 0x000fea000383ffff */
.L_x_90:
[----:B-1----:R-:W-:Y:S04]  /*9600*/  MOV R2, UR49 ;  /* 0x0000003100027c02 */ /* 0x002fe80008000f00 */
[----:B------:R1:W2:Y:S03]  /*9610*/  SYNCS.PHASECHK.TRANS64.TRYWAIT P1, [R2+URZ+0x80], R3 ;  /* 0x00008003020075a7 */ /* 0x0002a600080211ff */
[----:B--2---:R-:W-:Y:S05]  /*9620*/  @!P1 NANOSLEEP.SYNCS 0x989680 ;  /* 0x009896800000995d */ /* 0x004fea0003900000 */
[----:B------:R-:W2:Y:S02]  /*9630*/  @!P1 SYNCS.PHASECHK.TRANS64 P1, [R2+URZ+0x80], R3 ;  /* 0x00008003020095a7 */ /* 0x000ea400080210ff */
[----:B--2---:R-:W-:Y:S05]  /*9640*/  @!P1 BRA `(.L_x_90) ;  /* 0xfffffffc00ec9947 */ /* 0x004fea000383ffff */
[----:B------:R-:W-:Y:S05]  /*9650*/  BRA `(.L_x_89) ;  /* 0xffffffd000187947 */ /* 0x000fea000383ffff */
.L_x_92:
[----:B-1----:R1:W4:Y:S02]  /*9660*/  SYNCS.PHASECHK.TRANS64.TRYWAIT P0, [R70+URZ+0xe0], R0 ;  /* 0x0000e000460075a7 */ /* 0x00232400080011ff */
[----:B----4-:R-:W-:Y:S05]  /*9670*/  @!P0 NANOSLEEP.SYNCS 0x989680 ;  /* 0x009896800000895d */ /* 0x010fea0003900000 */
[----:B------:R-:W4:Y:S02]  /*9680*/  @!P0 SYNCS.PHASECHK.TRANS64 P0, [R70+URZ+0xe0], R0 ;  /* 0x0000e000460085a7 */ /* 0x000f2400080010ff */
[----:B----4-:R-:W-:Y:S05]  /*9690*/  @!P0 BRA `(.L_x_92) ;  /* 0xfffffffc00f08947 */ /* 0x010fea000383ffff */
[----:B------:R-:W-:Y:S05]  /*96a0*/  BRA `(.L_x_91) ;  /* 0xffffffd0003c7947 */ /* 0x000fea000383ffff */
.L_x_101:
[----:B---3--:R3:W4:Y:S02]  /*96b0*/  SYNCS.PHASECHK.TRANS64.TRYWAIT P0, [R4+URZ+0x80], R0 ;  /* 0x00008000040075a7 */ /* 0x00872400080011ff */
[----:B----4-:R-:W-:Y:S05]  /*96c0*/  @!P0 NANOSLEEP.SYNCS 0x989680 ;  /* 0x009896800000895d */ /* 0x010fea0003900000 */
[----:B------:R-:W4:Y:S02]  /*96d0*/  @!P0 SYNCS.PHASECHK.TRANS64 P0, [R4+URZ+0x80], R0 ;  /* 0x00008000040085a7 */ /* 0x000f2400080010ff */
[----:B----4-:R-:W-:Y:S05]  /*96e0*/  @!P0 BRA `(.L_x_101) ;  /* 0xfffffffc00f08947 */ /* 0x010fea000383ffff */
[----:B------:R-:W-:Y:S05]  /*96f0*/  BRA `(.L_x_100) ;  /* 0xffffffd800347947 */ /* 0x000fea000383ffff */
.L_x_109:
[----:B-1----:R1:W4:Y:S02]  /*9700*/  SYNCS.PHASECHK.TRANS64.TRYWAIT P0, [R2+URZ+0x80], R4 ;  /* 0x00008004020075a7 */ /* 0x00232400080011ff */
[----:B----4-:R-:W-:Y:S05]  /*9710*/  @!P0 NANOSLEEP.SYNCS 0x989680 ;  /* 0x009896800000895d */ /* 0x010fea0003900000 */
[----:B------:R-:W4:Y:S02]  /*9720*/  @!P0 SYNCS.PHASECHK.TRANS64 P0, [R2+URZ+0x80], R4 ;  /* 0x00008004020085a7 */ /* 0x000f2400080010ff */
[----:B----4-:R-:W-:Y:S05]  /*9730*/  @!P0 BRA `(.L_x_109) ;  /* 0xfffffffc00f08947 */ /* 0x010fea000383ffff */
[----:B------:R-:W-:Y:S05]  /*9740*/  BRA `(.L_x_108) ;  /* 0xffffffe0004c7947 */ /* 0x000fea000383ffff */
.L_x_117:
[----:B---3--:R3:W4:Y:S02]  /*9750*/  SYNCS.PHASECHK.TRANS64.TRYWAIT P0, [R3+URZ+0x80], R0 ;  /* 0x00008000030075a7 */ /* 0x00872400080011ff */
[----:B----4-:R-:W-:Y:S05]  /*9760*/  @!P0 NANOSLEEP.SYNCS 0x989680 ;  /* 0x009896800000895d */ /* 0x010fea0003900000 */
[----:B------:R-:W4:Y:S02]  /*9770*/  @!P0 SYNCS.PHASECHK.TRANS64 P0, [R3+URZ+0x80], R0 ;  /* 0x00008000030085a7 */ /* 0x000f2400080010ff */
[----:B----4-:R-:W-:Y:S05]  /*9780*/  @!P0 BRA `(.L_x_117) ;  /* 0xfffffffc00f08947 */ /* 0x010fea000383ffff */
[----:B------:R-:W-:Y:S05]  /*9790*/  BRA `(.L_x_116) ;  /* 0xffffffe800607947 */ /* 0x000fea000383ffff */
        .weak           $__internal_0_$__cuda_sm10x_tcgen05_guardrail_trap_col_being_dealloced_not_returned_by_alloc
        .type           $__internal_0_$__cuda_sm10x_tcgen05_guardrail_trap_col_being_dealloced_not_returned_by_alloc,@function
        .size           $__internal_0_$__cuda_sm10x_tcgen05_guardrail_trap_col_being_dealloced_not_returned_by_alloc,($__internal_1_$__cuda_sm10x_tcgen05_guardrail_trap_phase_invalid_during_alloc - $__internal_0_$__cuda_sm10x_tcgen05_guardrail_trap_col_being_dealloced_not_returned_by_alloc)
$__internal_0_$__cuda_sm10x_tcgen05_guardrail_trap_col_being_dealloced_not_returned_by_alloc:
[----:B------:R-:W-:Y:S05]  /*97a0*/  BPT.TRAP 0x1 ;  /* 0x000000040000795c */ /* 0x000fea0000300000 */
[----:B------:R-:W-:-:S04]  /*97b0*/  HFMA2 R3, -RZ, RZ, 0, 0 ;  /* 0x00000000ff037431 */ /* 0x000fc800000001ff */
[----:B------:R-:W-:Y:S05]  /*97c0*/  RET.REL.NODEC R2 `(_ZN7cutlass13device_kernelINS_4conv6kernel13ConvUniversalINS1_16ConvProblemShapeILNS1_8OperatorE0ELi3EEENS1_10collective14CollectiveConvINS1_47MainloopSm100TmaUmmaWarpSpecializedImplicitGemmILS5_0ELi8ELi3ELi1ELi2EN4cute5tupleIJNSA_1CILi1EEESD_SD_EEEEENSB_IJNSC_ILi64EEENSC_ILi128EEENSB_IJSG_EEEEEENS_10bfloat16_tESK_NSA_8TiledMMAINSA_8MMA_AtomIJNSA_20SM100_MMA_F16BF16_SSISK_SK_fLi64ELi128ELNSA_4UMMA5MajorE0ELSP_0ELNSO_7ScaleInE0ELSQ_0EEEEEENSA_6LayoutISE_NSB_IJNSC_ILi0EEESU_SU_EEEEENSB_IJNSA_10UnderscoreESX_SX_EEEEENS7_6detail27Sm100ImplicitGemmTileTraitsINSA_20SM90_TMA_LOAD_IM2COLENSA_14ComposedLayoutINSA_7SwizzleILi3ELi4ELi3EEENSA_18smem_ptr_flag_bitsILi16EEENST_INSB_IJNSC_ILi8EEESG_EEENSB_IJSG_SD_EEEEEEEvEENS11_INSA_13SM90_TMA_LOADES1C_vEEEENS_8epilogue10collective18CollectiveEpilogueINS1H_23Sm100TmaWarpSpecializedILi4ELi2ELi16ELb1ELb0EEEJSJ_NSB_IJNST_ISG_SD_EENST_INSC_ILi32EEESD_EEEEESK_NSB_IJNSB_IJllllEEESD_SU_EEESK_S1R_NS1H_6fusion15FusionCallbacksIS1L_NS1S_17LinearCombinationISK_fSK_fLNS_15FloatRoundStyleE2EEESJ_S1P_JEEENSA_5SM1004TMEM4LOAD26SM100_TMEM_LOAD_16dp256b4xES12_NS13_INS14_ILi2ELi4ELi3EEES17_NST_INSB_IJS18_S1N_EEENSB_IJS1N_SD_EEEEEEENSA_17SM75_U32x4_LDSM_NENSA_21SM90_TMA_STORE_IM2COLES26_NSA_17SM90_U32x4_STSM_NENSA_39AutoVectorizingCopyWithAssumedAlignmentILi128EEEEEEvvEEEEvNT_6ParamsE) ;  /* 0xffffff68020c7950 */ /* 0x000fea0003c3ffff */
        .weak           $__internal_1_$__cuda_sm10x_tcgen05_guardrail_trap_phase_invalid_during_alloc
        .type           $__internal_1_$__cuda_sm10x_tcgen05_guardrail_trap_phase_invalid_during_alloc,@function
        .size           $__internal_1_$__cuda_sm10x_tcgen05_guardrail_trap_phase_invalid_during_alloc,($__internal_2_$__cuda_sm10x_tcgen05_guardrail_trap_unallocated_columns_being_dealloced - $__internal_1_$__cuda_sm10x_tcgen05_guardrail_trap_phase_invalid_during_alloc)
$__internal_1_$__cuda_sm10x_tcgen05_guardrail_trap_phase_invalid_during_alloc:
[----:B------:R-:W-:Y:S05]  /*97d0*/  BPT.TRAP 0x1 ;  /* 0x000000040000795c */ /* 0x000fea0000300000 */
[----:B------:R-:W-:-:S04]  /*97e0*/  MOV R3, 0x0 ;  /* 0x0000000000037802 */ /* 0x000fc80000000f00 */
[----:B------:R-:W-:Y:S05]  /*97f0*/  RET.REL.NODEC R2 `(_ZN7cutlass13device_kernelINS_4conv6kernel13ConvUniversalINS1_16ConvProblemShapeILNS1_8OperatorE0ELi3EEENS1_10collective14CollectiveConvINS1_47MainloopSm100TmaUmmaWarpSpecializedImplicitGemmILS5_0ELi8ELi3ELi1ELi2EN4cute5tupleIJNSA_1CILi1EEESD_SD_EEEEENSB_IJNSC_ILi64EEENSC_ILi128EEENSB_IJSG_EEEEEENS_10bfloat16_tESK_NSA_8TiledMMAINSA_8MMA_AtomIJNSA_20SM100_MMA_F16BF16_SSISK_SK_fLi64ELi128ELNSA_4UMMA5MajorE0ELSP_0ELNSO_7ScaleInE0ELSQ_0EEEEEENSA_6LayoutISE_NSB_IJNSC_ILi0EEESU_SU_EEEEENSB_IJNSA_10UnderscoreESX_SX_EEEEENS7_6detail27Sm100ImplicitGemmTileTraitsINSA_20SM90_TMA_LOAD_IM2COLENSA_14ComposedLayoutINSA_7SwizzleILi3ELi4ELi3EEENSA_18smem_ptr_flag_bitsILi16EEENST_INSB_IJNSC_ILi8EEESG_EEENSB_IJSG_SD_EEEEEEEvEENS11_INSA_13SM90_TMA_LOADES1C_vEEEENS_8epilogue10collective18CollectiveEpilogueINS1H_23Sm100TmaWarpSpecializedILi4ELi2ELi16ELb1ELb0EEEJSJ_NSB_IJNST_ISG_SD_EENST_INSC_ILi32EEESD_EEEEESK_NSB_IJNSB_IJllllEEESD_SU_EEESK_S1R_NS1H_6fusion15FusionCallbacksIS1L_NS1S_17LinearCombinationISK_fSK_fLNS_15FloatRoundStyleE2EEESJ_S1P_JEEENSA_5SM1004TMEM4LOAD26SM100_TMEM_LOAD_16dp256b4xES12_NS13_INS14_ILi2ELi4ELi3EEES17_NST_INSB_IJS18_S1N_EEENSB_IJS1N_SD_EEEEEEENSA_17SM75_U32x4_LDSM_NENSA_21SM90_TMA_STORE_IM2COLES26_NSA_17SM90_U32x4_STSM_NENSA_39AutoVectorizingCopyWithAssumedAlignmentILi128EEEEEEvvEEEEvNT_6ParamsE) ;  /* 0xffffff6802007950 */ /* 0x000fea0003c3ffff */
        .weak           $__internal_2_$__cuda_sm10x_tcgen05_guardrail_trap_unallocated_columns_being_dealloced
        .type           $__internal_2_$__cuda_sm10x_tcgen05_guardrail_trap_unallocated_columns_being_dealloced,@function
        .size           $__internal_2_$__cuda_sm10x_tcgen05_guardrail_trap_unallocated_columns_being_dealloced,(.L_x_178 - $__internal_2_$__cuda_sm10x_tcgen05_guardrail_trap_unallocated_columns_being_dealloced)
$__internal_2_$__cuda_sm10x_tcgen05_guardrail_trap_unallocated_columns_being_dealloced:
[----:B------:R-:W-:Y:S05]  /*9800*/  BPT.TRAP 0x1 ;  /* 0x000000040000795c */ /* 0x000fea0000300000 */
[----:B------:R-:W-:-:S04]  /*9810*/  HFMA2 R3, -RZ, RZ, 0, 0 ;  /* 0x00000000ff037431 */ /* 0x000fc800000001ff */
[----:B------:R-:W-:Y:S05]  /*9820*/  RET.REL.NODEC R2 `(_ZN7cutlass13device_kernelINS_4conv6kernel13ConvUniversalINS1_16ConvProblemShapeILNS1_8OperatorE0ELi3EEENS1_10collective14CollectiveConvINS1_47MainloopSm100TmaUmmaWarpSpecializedImplicitGemmILS5_0ELi8ELi3ELi1ELi2EN4cute5tupleIJNSA_1CILi1EEESD_SD_EEEEENSB_IJNSC_ILi64EEENSC_ILi128EEENSB_IJSG_EEEEEENS_10bfloat16_tESK_NSA_8TiledMMAINSA_8MMA_AtomIJNSA_20SM100_MMA_F16BF16_SSISK_SK_fLi64ELi128ELNSA_4UMMA5MajorE0ELSP_0ELNSO_7ScaleInE0ELSQ_0EEEEEENSA_6LayoutISE_NSB_IJNSC_ILi0EEESU_SU_EEEEENSB_IJNSA_10UnderscoreESX_SX_EEEEENS7_6detail27Sm100ImplicitGemmTileTraitsINSA_20SM90_TMA_LOAD_IM2COLENSA_14ComposedLayoutINSA_7SwizzleILi3ELi4ELi3EEENSA_18smem_ptr_flag_bitsILi16EEENST_INSB_IJNSC_ILi8EEESG_EEENSB_IJSG_SD_EEEEEEEvEENS11_INSA_13SM90_TMA_LOADES1C_vEEEENS_8epilogue10collective18CollectiveEpilogueINS1H_23Sm100TmaWarpSpecializedILi4ELi2ELi16ELb1ELb0EEEJSJ_NSB_IJNST_ISG_SD_EENST_INSC_ILi32EEESD_EEEEESK_NSB_IJNSB_IJllllEEESD_SU_EEESK_S1R_NS1H_6fusion15FusionCallbacksIS1L_NS1S_17LinearCombinationISK_fSK_fLNS_15FloatRoundStyleE2EEESJ_S1P_JEEENSA_5SM1004TMEM4LOAD26SM100_TMEM_LOAD_16dp256b4xES12_NS13_INS14_ILi2ELi4ELi3EEES17_NST_INSB_IJS18_S1N_EEENSB_IJS1N_SD_EEEEEEENSA_17SM75_U32x4_LDSM_NENSA_21SM90_TMA_STORE_IM2COLES26_NSA_17SM90_U32x4_STSM_NENSA_39AutoVectorizingCopyWithAssumedAlignmentILi128EEEEEEvvEEEEvNT_6ParamsE) ;  /* 0xffffff6402f47950 */ /* 0x000fea0003c3ffff */
.L_x_177:
[----:B------:R-:W-:-:S00]  /*9830*/  BRA `(.L_x_177) ;  /* 0xfffffffc00fc7947 */ /* 0x000fc0000383ffff */
[----:B------:R-:W-:-:S00]  /*9840*/  NOP ;  /* 0x0000000000007918 */ /* 0x000fc00000000000 */
        /* <DEDUP_REMOVED lines=11> */
.L_x_178:


//--------------------- .nv.global.init           --------------------------
	.section	.nv.global.init,"aw",@progbits
.nv.global.init:
	.type		$str$29,@object
	.size		$str$29,($str$30 - $str$29)
$str$29:
        /*0000*/ 	.byte	0x28, 0x61, 0x64, 0x64, 0x72, 0x65, 0x73, 0x73, 0x20, 0x26, 0x20, 0x6d, 0x61, 0x73, 0x6b, 0x29
        /*0010*/ 	.byte	0x20, 0x3d, 0x3d, 0x20, 0x30, 0x00
	.type		$str$30,@object
	.size		$str$30,($str$28 - $str$30)
$str$30:
        /*0016*/ 	.byte	0x2f, 0x74, 0x6d, 0x70, 0x2f, 0x63, 0x75, 0x74, 0x6c, 0x61, 0x73, 0x73, 0x5f, 0x73, 0x77, 0x65
        /*0026*/ 	.byte	0x65, 0x70, 0x5f, 0x73, 0x72, 0x63, 0x2f, 0x69, 0x6e, 0x63, 0x6c, 0x75, 0x64, 0x65, 0x2f, 0x63
        /*0036*/ 	.byte	0x75, 0x74, 0x65, 0x2f, 0x70, 0x6f, 0x69, 0x6e, 0x74, 0x65, 0x72, 0x5f, 0x66, 0x6c, 0x61, 0x67
        /*0046*/ 	.byte	0x67, 0x65, 0x64, 0x2e, 0x68, 0x70, 0x70, 0x00
	.type		$str$28,@object
	.size		$str$28,($str$27 - $str$28)
$str$28:
        /*004e*/ 	.byte	0x2f, 0x74, 0x6d, 0x70, 0x2f, 0x63, 0x75, 0x74, 0x6c, 0x61, 0x73, 0x73, 0x5f, 0x73, 0x77, 0x65
        /*005e*/ 	.byte	0x65, 0x70, 0x5f, 0x73, 0x72, 0x63, 0x2f, 0x69, 0x6e, 0x63, 0x6c, 0x75, 0x64, 0x65, 0x2f, 0x63
        /*006e*/ 	.byte	0x75, 0x74, 0x65, 0x2f, 0x61, 0x74, 0x6f, 0x6d, 0x2f, 0x63, 0x6f, 0x70, 0x79, 0x5f, 0x74, 0x72
        /*007e*/ 	.byte	0x61, 0x69, 0x74, 0x73, 0x5f, 0x73, 0x6d, 0x31, 0x30, 0x30, 0x2e, 0x68, 0x70, 0x70, 0x00
	.type		$str$27,@object
	.size		$str$27,(__unnamed_1 - $str$27)
$str$27:
        /*008d*/ 	.byte	0x28, 0x28, 0x75, 0x69, 0x6e, 0x74, 0x33, 0x32, 0x5f, 0x74, 0x28, 0x74, 0x68, 0x72, 0x65, 0x61
        /*009d*/ 	.byte	0x64, 0x49, 0x64, 0x78, 0x2e, 0x78, 0x29, 0x20, 0x2f, 0x20, 0x33, 0x32, 0x29, 0x20, 0x25, 0x20
        /*00ad*/ 	.byte	0x34, 0x29, 0x20, 0x3d, 0x3d, 0x20, 0x28, 0x28, 0x28, 0x74, 0x6d, 0x65, 0x6d, 0x5f, 0x61, 0x64
        /*00bd*/ 	.byte	0x64, 0x72, 0x20, 0x3e, 0x3e, 0x20, 0x31, 0x36, 0x29, 0x20, 0x2f, 0x20, 0x33, 0x32, 0x29, 0x20
        /*00cd*/ 	.byte	0x25, 0x20, 0x34, 0x29, 0x00
	.type		__unnamed_1,@object
	.size		__unnamed_1,(__unnamed_2 - __unnamed_1)
__unnamed_1:
        /*00d2*/ 	.byte	0x61, 0x75, 0x74, 0x6f, 0x20, 0x63, 0x75, 0x74, 0x65, 0x3a, 0x3a, 0x61, 0x73, 0x5f, 0x70, 0x6f
        /* <DEDUP_REMOVED lines=24> */
        /*0262*/ 	.byte	0x30, 0x34, 0x38, 0x3e, 0x3e, 0x3e, 0x3e, 0x5d, 0x00
	.type		__unnamed_2,@object
	.size		__unnamed_2,(.L_2 - __unnamed_2)
__unnamed_2:
        /* <DEDUP_REMOVED lines=45> */
        /*053b*/ 	.byte	0x3e, 0x3e, 0x3e, 0x5d, 0x00
.L_2:


//--------------------- .nv.shared._ZN7cutlass13device_kernelINS_4conv6kernel13ConvUniversalINS1_16ConvProblemShapeILNS1_8OperatorE0ELi3EEENS1_10collective14CollectiveConvINS1_47MainloopSm100TmaUmmaWarpSpecializedImplicitGemmILS5_0ELi8ELi3ELi1ELi2EN4cute5tupleIJNSA_1CILi1EEESD_SD_EEEEENSB_IJNSC_ILi64EEENSC_ILi128EEENSB_IJSG_EEEEEENS_10bfloat16_tESK_NSA_8TiledMMAINSA_8MMA_AtomIJNSA_20SM100_MMA_F16BF16_SSISK_SK_fLi64ELi128ELNSA_4UMMA5MajorE0ELSP_0ELNSO_7ScaleInE0ELSQ_0EEEEEENSA_6LayoutISE_NSB_IJNSC_ILi0EEESU_SU_EEEEENSB_IJNSA_10UnderscoreESX_SX_EEEEENS7_6detail27Sm100ImplicitGemmTileTraitsINSA_20SM90_TMA_LOAD_IM2COLENSA_14ComposedLayoutINSA_7SwizzleILi3ELi4ELi3EEENSA_18smem_ptr_flag_bitsILi16EEENST_INSB_IJNSC_ILi8EEESG_EEENSB_IJSG_SD_EEEEEEEvEENS11_INSA_13SM90_TMA_LOADES1C_vEEEENS_8epilogue10collective18CollectiveEpilogueINS1H_23Sm100TmaWarpSpecializedILi4ELi2ELi16ELb1ELb0EEEJSJ_NSB_IJNST_ISG_SD_EENST_INSC_ILi32EEESD_EEEEESK_NSB_IJNSB_IJllllEEESD_SU_EEESK_S1R_NS1H_6fusion15FusionCallbacksIS1L_NS1S_17LinearCombinationISK_fSK_fLNS_15FloatRoundStyleE2EEESJ_S1P_JEEENSA_5SM1004TMEM4LOAD26SM100_TMEM_LOAD_16dp256b4xES12_NS13_INS14_ILi2ELi4ELi3EEES17_NST_INSB_IJS18_S1N_EEENSB_IJS1N_SD_EEEEEEENSA_17SM75_U32x4_LDSM_NENSA_21SM90_TMA_STORE_IM2COLES26_NSA_17SM90_U32x4_STSM_NENSA_39AutoVectorizingCopyWithAssumedAlignmentILi128EEEEEEvvEEEEvNT_6ParamsE --------------------------
	.section	.nv.shared._ZN7cutlass13device_kernelINS_4conv6kernel13ConvUniversalINS1_16ConvProblemShapeILNS1_8OperatorE0ELi3EEENS1_10collective14CollectiveConvINS1_47MainloopSm100TmaUmmaWarpSpecializedImplicitGemmILS5_0ELi8ELi3ELi1ELi2EN4cute5tupleIJNSA_1CILi1EEESD_SD_EEEEENSB_IJNSC_ILi64EEENSC_ILi128EEENSB_IJSG_EEEEEENS_10bfloat16_tESK_NSA_8TiledMMAINSA_8MMA_AtomIJNSA_20SM100_MMA_F16BF16_SSISK_SK_fLi64ELi128ELNSA_4UMMA5MajorE0ELSP_0ELNSO_7ScaleInE0ELSQ_0EEEEEENSA_6LayoutISE_NSB_IJNSC_ILi0EEESU_SU_EEEEENSB_IJNSA_10UnderscoreESX_SX_EEEEENS7_6detail27Sm100ImplicitGemmTileTraitsINSA_20SM90_TMA_LOAD_IM2COLENSA_14ComposedLayoutINSA_7SwizzleILi3ELi4ELi3EEENSA_18smem_ptr_flag_bitsILi16EEENST_INSB_IJNSC_ILi8EEESG_EEENSB_IJSG_SD_EEEEEEEvEENS11_INSA_13SM90_TMA_LOADES1C_vEEEENS_8epilogue10collective18CollectiveEpilogueINS1H_23Sm100TmaWarpSpecializedILi4ELi2ELi16ELb1ELb0EEEJSJ_NSB_IJNST_ISG_SD_EENST_INSC_ILi32EEESD_EEEEESK_NSB_IJNSB_IJllllEEESD_SU_EEESK_S1R_NS1H_6fusion15FusionCallbacksIS1L_NS1S_17LinearCombinationISK_fSK_fLNS_15FloatRoundStyleE2EEESJ_S1P_JEEENSA_5SM1004TMEM4LOAD26SM100_TMEM_LOAD_16dp256b4xES12_NS13_INS14_ILi2ELi4ELi3EEES17_NST_INSB_IJS18_S1N_EEENSB_IJS1N_SD_EEEEEEENSA_17SM75_U32x4_LDSM_NENSA_21SM90_TMA_STORE_IM2COLES26_NSA_17SM90_U32x4_STSM_NENSA_39AutoVectorizingCopyWithAssumedAlignmentILi128EEEEEEvvEEEEvNT_6ParamsE,"aw",@nobits
	.sectionflags	@""
	.align	16
	.zero		1024


//--------------------- .nv.shared.reserved.0     --------------------------
	.section	.nv.shared.reserved.0,"aw",@nobits
	.weak		__nv_reservedSMEM_offset_0_alias
	.size		__nv_reservedSMEM_offset_0_alias, 0, 64
	.other		__nv_reservedSMEM_offset_0_alias,@"STO_CUDA_RESERVED_SHARED STV_DEFAULT"
__nv_reservedSMEM_offset_0_alias:
	.zero		0
.nv.shared.reserved.0:
	.zero		64
	.weak		__nv_reservedSMEM_tcgen05_partition
	.type		__nv_reservedSMEM_tcgen05_partition,@object
	.size		__nv_reservedSMEM_tcgen05_partition,(.L_0 - __nv_reservedSMEM_tcgen05_partition)
__nv_reservedSMEM_tcgen05_partition:
	.zero		32
.L_0:


//--------------------- .nv.global                --------------------------
	.section	.nv.global,"aw",@nobits
.nv.global:
	.type		_ZN39_INTERNAL_3eb572d5_4_k_cu_52f1417d_31194cute1_E,@object
	.size		_ZN39_INTERNAL_3eb572d5_4_k_cu_52f1417d_31194cute1_E,(_ZN39_INTERNAL_3eb572d5_4_k_cu_52f1417d_31194cuda3std3__45__cpo6cbeginE - _ZN39_INTERNAL_3eb572d5_4_k_cu_52f1417d_31194cute1_E)
_ZN39_INTERNAL_3eb572d5_4_k_cu_52f1417d_31194cute1_E:
	.zero		1
	.type		_ZN39_INTERNAL_3eb572d5_4_k_cu_52f1417d_31194cuda3std3__45__cpo6cbeginE,@object
	.size		_ZN39_INTERNAL_3eb572d5_4_k_cu_52f1417d_31194cuda3std3__45__cpo6cbeginE,(_ZN39_INTERNAL_3eb572d5_4_k_cu_52f1417d_31194cuda3std3__48in_placeE - _ZN39_INTERNAL_3eb572d5_4_k_cu_52f1417d_31194cuda3std3__45__cpo6cbeginE)
_ZN39_INTERNAL_3eb572d5_4_k_cu_52f1417d_31194cuda3std3__45__cpo6cbeginE:
	.zero		1
	.type		_ZN39_INTERNAL_3eb572d5_4_k_cu_52f1417d_31194cuda3std3__48in_placeE,@object
	.size		_ZN39_INTERNAL_3eb572d5_4_k_cu_52f1417d_31194cuda3std3__48in_placeE,(_ZN39_INTERNAL_3eb572d5_4_k_cu_52f1417d_31194cuda3std6ranges3__45__cpo9iter_moveE - _ZN39_INTERNAL_3eb572d5_4_k_cu_52f1417d_31194cuda3std3__48in_placeE)
_ZN39_INTERNAL_3eb572d5_4_k_cu_52f1417d_31194cuda3std3__48in_placeE:
	.zero		1
	.type		_ZN39_INTERNAL_3eb572d5_4_k_cu_52f1417d_31194cuda3std6ranges3__45__cpo9iter_moveE,@object
	.size		_ZN39_INTERNAL_3eb572d5_4_k_cu_52f1417d_31194cuda3std6ranges3__45__cpo9iter_moveE,(_ZN39_INTERNAL_3eb572d5_4_k_cu_52f1417d_31194cuda3std3__45__cpo5beginE - _ZN39_INTERNAL_3eb572d5_4_k_cu_52f1417d_31194cuda3std6ranges3__45__cpo9iter_moveE)
_ZN39_INTERNAL_3eb572d5_4_k_cu_52f1417d_31194cuda3std6ranges3__45__cpo9iter_moveE:
	.zero		1
	.type		_ZN39_INTERNAL_3eb572d5_4_k_cu_52f1417d_31194cuda3std3__45__cpo5beginE,@object
	.size		_ZN39_INTERNAL_3eb572d5_4_k_cu_52f1417d_31194cuda3std3__45__cpo5beginE,(_ZN39_INTERNAL_3eb572d5_4_k_cu_52f1417d_31194cuda3std3__441_GLOBAL__N__3eb572d5_4_k_cu_52f1417d_31196ignoreE - _ZN39_INTERNAL_3eb572d5_4_k_cu_52f1417d_31194cuda3std3__45__cpo5beginE)
_ZN39_INTERNAL_3eb572d5_4_k_cu_52f1417d_31194cuda3std3__45__cpo5beginE:
	.zero		1
	.type		_ZN39_INTERNAL_3eb572d5_4_k_cu_52f1417d_31194cuda3std3__441_GLOBAL__N__3eb572d5_4_k_cu_52f1417d_31196ignoreE,@object
	.size		_ZN39_INTERNAL_3eb572d5_4_k_cu_52f1417d_31194cuda3std3__441_GLOBAL__N__3eb572d5_4_k_cu_52f1417d_31196ignoreE,(_ZN39_INTERNAL_3eb572d5_4_k_cu_52f1417d_31194cute7productE - _ZN39_INTERNAL_3eb572d5_4_k_cu_52f1417d_31194cuda3std3__441_GLOBAL__N__3eb572d5_4_k_cu_52f1417d_31196ignoreE)
_ZN39_INTERNAL_3eb572d5_4_k_cu_52f1417d_31194cuda3std3__441_GLOBAL__N__3eb572d5_4_k_cu_52f1417d_31196ignoreE:
	.zero		1
	.type		_ZN39_INTERNAL_3eb572d5_4_k_cu_52f1417d_31194cute7productE,@object
	.size		_ZN39_INTERNAL_3eb572d5_4_k_cu_52f1417d_31194cute7productE,(_ZN39_INTERNAL_3eb572d5_4_k_cu_52f1417d_31194cuda3std3__45__cpo3endE - _ZN39_INTERNAL_3eb572d5_4_k_cu_52f1417d_31194cute7productE)
_ZN39_INTERNAL_3eb572d5_4_k_cu_52f1417d_31194cute7productE:
	.zero		1
	.type		_ZN39_INTERNAL_3eb572d5_4_k_cu_52f1417d_31194cuda3std3__45__cpo3endE,@object
	.size		_ZN39_INTERNAL_3eb572d5_4_k_cu_52f1417d_31194cuda3std3__45__cpo3endE,(_ZN39_INTERNAL_3eb572d5_4_k_cu_52f1417d_31194cuda3std3__419piecewise_constructE - _ZN39_INTERNAL_3eb572d5_4_k_cu_52f1417d_31194cuda3std3__45__cpo3endE)
_ZN39_INTERNAL_3eb572d5_4_k_cu_52f1417d_31194cuda3std3__45__cpo3endE:
	.zero		1
	.type		_ZN39_INTERNAL_3eb572d5_4_k_cu_52f1417d_31194cuda3std3__419piecewise_constructE,@object
	.size		_ZN39_INTERNAL_3eb572d5_4_k_cu_52f1417d_31194cuda3std3__419piecewise_constructE,(_ZN39_INTERNAL_3eb572d5_4_k_cu_52f1417d_31194cuda3std3__45__cpo4cendE - _ZN39_INTERNAL_3eb572d5_4_k_cu_52f1417d_31194cuda3std3__419piecewise_constructE)
_ZN39_INTERNAL_3eb572d5_4_k_cu_52f1417d_31194cuda3std3__419piecewise_constructE:
	.zero		1
	.type		_ZN39_INTERNAL_3eb572d5_4_k_cu_52f1417d_31194cuda3std3__45__cpo4cendE,@object
	.size		_ZN39_INTERNAL_3eb572d5_4_k_cu_52f1417d_31194cuda3std3__45__cpo4cendE,(_ZN39_INTERNAL_3eb572d5_4_k_cu_52f1417d_31194cuda3std6ranges3__45__cpo4swapE - _ZN39_INTERNAL_3eb572d5_4_k_cu_52f1417d_31194cuda3std3__45__cpo4cendE)
_ZN39_INTERNAL_3eb572d5_4_k_cu_52f1417d_31194cuda3std3__45__cpo4cendE:
	.zero		1
	.type		_ZN39_INTERNAL_3eb572d5_4_k_cu_52f1417d_31194cuda3std6ranges3__45__cpo4swapE,@object
	.size		_ZN39_INTERNAL_3eb572d5_4_k_cu_52f1417d_31194cuda3std6ranges3__45__cpo4swapE,(.L_10 - _ZN39_INTERNAL_3eb572d5_4_k_cu_52f1417d_31194cuda3std6ranges3__45__cpo4swapE)
_ZN39_INTERNAL_3eb572d5_4_k_cu_52f1417d_31194cuda3std6ranges3__45__cpo4swapE:
	.zero		1
.L_10:


//--------------------- .nv.constant0._ZN7cutlass13device_kernelINS_4conv6kernel13ConvUniversalINS1_16ConvProblemShapeILNS1_8OperatorE0ELi3EEENS1_10collective14CollectiveConvINS1_47MainloopSm100TmaUmmaWarpSpecializedImplicitGemmILS5_0ELi8ELi3ELi1ELi2EN4cute5tupleIJNSA_1CILi1EEESD_SD_EEEEENSB_IJNSC_ILi64EEENSC_ILi128EEENSB_IJSG_EEEEEENS_10bfloat16_tESK_NSA_8TiledMMAINSA_8MMA_AtomIJNSA_20SM100_MMA_F16BF16_SSISK_SK_fLi64ELi128ELNSA_4UMMA5MajorE0ELSP_0ELNSO_7ScaleInE0ELSQ_0EEEEEENSA_6LayoutISE_NSB_IJNSC_ILi0EEESU_SU_EEEEENSB_IJNSA_10UnderscoreESX_SX_EEEEENS7_6detail27Sm100ImplicitGemmTileTraitsINSA_20SM90_TMA_LOAD_IM2COLENSA_14ComposedLayoutINSA_7SwizzleILi3ELi4ELi3EEENSA_18smem_ptr_flag_bitsILi16EEENST_INSB_IJNSC_ILi8EEESG_EEENSB_IJSG_SD_EEEEEEEvEENS11_INSA_13SM90_TMA_LOADES1C_vEEEENS_8epilogue10collective18CollectiveEpilogueINS1H_23Sm100TmaWarpSpecializedILi4ELi2ELi16ELb1ELb0EEEJSJ_NSB_IJNST_ISG_SD_EENST_INSC_ILi32EEESD_EEEEESK_NSB_IJNSB_IJllllEEESD_SU_EEESK_S1R_NS1H_6fusion15FusionCallbacksIS1L_NS1S_17LinearCombinationISK_fSK_fLNS_15FloatRoundStyleE2EEESJ_S1P_JEEENSA_5SM1004TMEM4LOAD26SM100_TMEM_LOAD_16dp256b4xES12_NS13_INS14_ILi2ELi4ELi3EEES17_NST_INSB_IJS18_S1N_EEENSB_IJS1N_SD_EEEEEEENSA_17SM75_U32x4_LDSM_NENSA_21SM90_TMA_STORE_IM2COLES26_NSA_17SM90_U32x4_STSM_NENSA_39AutoVectorizingCopyWithAssumedAlignmentILi128EEEEEEvvEEEEvNT_6ParamsE --------------------------
	.section	.nv.constant0._ZN7cutlass13device_kernelINS_4conv6kernel13ConvUniversalINS1_16ConvProblemShapeILNS1_8OperatorE0ELi3EEENS1_10collective14CollectiveConvINS1_47MainloopSm100TmaUmmaWarpSpecializedImplicitGemmILS5_0ELi8ELi3ELi1ELi2EN4cute5tupleIJNSA_1CILi1EEESD_SD_EEEEENSB_IJNSC_ILi64EEENSC_ILi128EEENSB_IJSG_EEEEEENS_10bfloat16_tESK_NSA_8TiledMMAINSA_8MMA_AtomIJNSA_20SM100_MMA_F16BF16_SSISK_SK_fLi64ELi128ELNSA_4UMMA5MajorE0ELSP_0ELNSO_7ScaleInE0ELSQ_0EEEEEENSA_6LayoutISE_NSB_IJNSC_ILi0EEESU_SU_EEEEENSB_IJNSA_10UnderscoreESX_SX_EEEEENS7_6detail27Sm100ImplicitGemmTileTraitsINSA_20SM90_TMA_LOAD_IM2COLENSA_14ComposedLayoutINSA_7SwizzleILi3ELi4ELi3EEENSA_18smem_ptr_flag_bitsILi16EEENST_INSB_IJNSC_ILi8EEESG_EEENSB_IJSG_SD_EEEEEEEvEENS11_INSA_13SM90_TMA_LOADES1C_vEEEENS_8epilogue10collective18CollectiveEpilogueINS1H_23Sm100TmaWarpSpecializedILi4ELi2ELi16ELb1ELb0EEEJSJ_NSB_IJNST_ISG_SD_EENST_INSC_ILi32EEESD_EEEEESK_NSB_IJNSB_IJllllEEESD_SU_EEESK_S1R_NS1H_6fusion15FusionCallbacksIS1L_NS1S_17LinearCombinationISK_fSK_fLNS_15FloatRoundStyleE2EEESJ_S1P_JEEENSA_5SM1004TMEM4LOAD26SM100_TMEM_LOAD_16dp256b4xES12_NS13_INS14_ILi2ELi4ELi3EEES17_NST_INSB_IJS18_S1N_EEENSB_IJS1N_SD_EEEEEEENSA_17SM75_U32x4_LDSM_NENSA_21SM90_TMA_STORE_IM2COLES26_NSA_17SM90_U32x4_STSM_NENSA_39AutoVectorizingCopyWithAssumedAlignmentILi128EEEEEEvvEEEEvNT_6ParamsE,"a",@progbits
	.sectionflags	@""
	.align	4
.nv.constant0._ZN7cutlass13device_kernelINS_4conv6kernel13ConvUniversalINS1_16ConvProblemShapeILNS1_8OperatorE0ELi3EEENS1_10collective14CollectiveConvINS1_47MainloopSm100TmaUmmaWarpSpecializedImplicitGemmILS5_0ELi8ELi3ELi1ELi2EN4cute5tupleIJNSA_1CILi1EEESD_SD_EEEEENSB_IJNSC_ILi64EEENSC_ILi128EEENSB_IJSG_EEEEEENS_10bfloat16_tESK_NSA_8TiledMMAINSA_8MMA_AtomIJNSA_20SM100_MMA_F16BF16_SSISK_SK_fLi64ELi128ELNSA_4UMMA5MajorE0ELSP_0ELNSO_7ScaleInE0ELSQ_0EEEEEENSA_6LayoutISE_NSB_IJNSC_ILi0EEESU_SU_EEEEENSB_IJNSA_10UnderscoreESX_SX_EEEEENS7_6detail27Sm100ImplicitGemmTileTraitsINSA_20SM90_TMA_LOAD_IM2COLENSA_14ComposedLayoutINSA_7SwizzleILi3ELi4ELi3EEENSA_18smem_ptr_flag_bitsILi16EEENST_INSB_IJNSC_ILi8EEESG_EEENSB_IJSG_SD_EEEEEEEvEENS11_INSA_13SM90_TMA_LOADES1C_vEEEENS_8epilogue10collective18CollectiveEpilogueINS1H_23Sm100TmaWarpSpecializedILi4ELi2ELi16ELb1ELb0EEEJSJ_NSB_IJNST_ISG_SD_EENST_INSC_ILi32EEESD_EEEEESK_NSB_IJNSB_IJllllEEESD_SU_EEESK_S1R_NS1H_6fusion15FusionCallbacksIS1L_NS1S_17LinearCombinationISK_fSK_fLNS_15FloatRoundStyleE2EEESJ_S1P_JEEENSA_5SM1004TMEM4LOAD26SM100_TMEM_LOAD_16dp256b4xES12_NS13_INS14_ILi2ELi4ELi3EEES17_NST_INSB_IJS18_S1N_EEENSB_IJS1N_SD_EEEEEEENSA_17SM75_U32x4_LDSM_NENSA_21SM90_TMA_STORE_IM2COLES26_NSA_17SM90_U32x4_STSM_NENSA_39AutoVectorizingCopyWithAssumedAlignmentILi128EEEEEEvvEEEEvNT_6ParamsE:
	.zero		3200


//--------------------- SYMBOLS --------------------------

	.type		.nv.reservedSmem.offset0,@object
	.size		.nv.reservedSmem.offset0,0x4
	.type		.nv.reservedSmem.cap,@object
	.size		.nv.reservedSmem.cap,0x4
	.type		__assertfail,@function
